//
// Generated by NVIDIA NVVM Compiler
//
// Compiler Build ID: CL-36424714
// Cuda compilation tools, release 13.0, V13.0.88
// Based on NVVM 20.0.0
//

.version 9.0
.target sm_100
.address_size 64

	// .globl	_Z5crackmPiPmhsssshh

.visible .entry _Z5crackmPiPmhsssshh(
	.param .u64 _Z5crackmPiPmhsssshh_param_0,
	.param .u64 .ptr .align 1 _Z5crackmPiPmhsssshh_param_1,
	.param .u64 .ptr .align 1 _Z5crackmPiPmhsssshh_param_2,
	.param .u8 _Z5crackmPiPmhsssshh_param_3,
	.param .u16 _Z5crackmPiPmhsssshh_param_4,
	.param .u16 _Z5crackmPiPmhsssshh_param_5,
	.param .u16 _Z5crackmPiPmhsssshh_param_6,
	.param .u16 _Z5crackmPiPmhsssshh_param_7,
	.param .u8 _Z5crackmPiPmhsssshh_param_8,
	.param .u8 _Z5crackmPiPmhsssshh_param_9
)
.maxntid 256
.minnctapersm 2
{
	.local .align 8 .b8 	__local_depot0[824];
	.reg .b64 	%SP;
	.reg .b64 	%SPL;
	.reg .pred 	%p<58>;
	.reg .b16 	%rs<77>;
	.reg .b32 	%r<263>;
	.reg .b64 	%rd<114>;

	mov.u64 	%SPL, __local_depot0;
	ld.param.u8 	%rs19, [_Z5crackmPiPmhsssshh_param_9];
	cvt.u32.u16 	%r53, %rs19;
	ld.param.u64 	%rd31, [_Z5crackmPiPmhsssshh_param_0];
	ld.param.u64 	%rd29, [_Z5crackmPiPmhsssshh_param_1];
	ld.param.u64 	%rd30, [_Z5crackmPiPmhsssshh_param_2];
	ld.param.u8 	%rs20, [_Z5crackmPiPmhsssshh_param_3];
	ld.param.u16 	%rs14, [_Z5crackmPiPmhsssshh_param_4];
	ld.param.u16 	%rs15, [_Z5crackmPiPmhsssshh_param_5];
	ld.param.u16 	%rs16, [_Z5crackmPiPmhsssshh_param_6];
	ld.param.u16 	%rs17, [_Z5crackmPiPmhsssshh_param_7];
	ld.param.u8 	%rs21, [_Z5crackmPiPmhsssshh_param_8];
	add.u64 	%rd1, %SPL, 0;
	mov.u32 	%r54, %ctaid.x;
	mov.u32 	%r55, %ntid.x;
	mov.u32 	%r56, %tid.x;
	mad.lo.s32 	%r57, %r54, %r55, %r56;
	cvt.u64.u32 	%rd33, %r57;
	add.s64 	%rd34, %rd31, %rd33;
	shl.b64 	%rd35, %rd34, 4;
	cvt.u64.u16 	%rd36, %rs20;
	or.b64  	%rd2, %rd35, %rd36;
	mov.b64 	%rd37, 0;
	st.local.u64 	[%rd1], %rd37;
	st.local.u64 	[%rd1+8], %rd37;
	st.local.u64 	[%rd1+16], %rd37;
	st.local.u64 	[%rd1+24], %rd37;
	st.local.u64 	[%rd1+32], %rd37;
	st.local.u64 	[%rd1+40], %rd37;
	st.local.u64 	[%rd1+48], %rd37;
	st.local.u64 	[%rd1+56], %rd37;
	st.local.u64 	[%rd1+64], %rd37;
	st.local.u64 	[%rd1+72], %rd37;
	st.local.u64 	[%rd1+80], %rd37;
	st.local.u64 	[%rd1+88], %rd37;
	st.local.u64 	[%rd1+96], %rd37;
	st.local.u64 	[%rd1+104], %rd37;
	st.local.u64 	[%rd1+112], %rd37;
	st.local.u64 	[%rd1+120], %rd37;
	st.local.u64 	[%rd1+128], %rd37;
	st.local.u64 	[%rd1+136], %rd37;
	st.local.u64 	[%rd1+144], %rd37;
	st.local.u64 	[%rd1+152], %rd37;
	st.local.u64 	[%rd1+160], %rd37;
	st.local.u64 	[%rd1+168], %rd37;
	st.local.u64 	[%rd1+176], %rd37;
	st.local.u64 	[%rd1+184], %rd37;
	st.local.u64 	[%rd1+192], %rd37;
	st.local.u64 	[%rd1+200], %rd37;
	st.local.u64 	[%rd1+208], %rd37;
	st.local.u64 	[%rd1+216], %rd37;
	st.local.u64 	[%rd1+224], %rd37;
	st.local.u64 	[%rd1+232], %rd37;
	st.local.u64 	[%rd1+240], %rd37;
	st.local.u64 	[%rd1+248], %rd37;
	st.local.u64 	[%rd1+256], %rd37;
	st.local.u64 	[%rd1+264], %rd37;
	st.local.u64 	[%rd1+272], %rd37;
	st.local.u64 	[%rd1+280], %rd37;
	st.local.u64 	[%rd1+288], %rd37;
	st.local.u64 	[%rd1+296], %rd37;
	st.local.u64 	[%rd1+304], %rd37;
	st.local.u64 	[%rd1+312], %rd37;
	st.local.u64 	[%rd1+320], %rd37;
	st.local.u64 	[%rd1+328], %rd37;
	st.local.u64 	[%rd1+336], %rd37;
	st.local.u64 	[%rd1+344], %rd37;
	st.local.u64 	[%rd1+352], %rd37;
	st.local.u64 	[%rd1+360], %rd37;
	st.local.u64 	[%rd1+368], %rd37;
	st.local.u64 	[%rd1+376], %rd37;
	st.local.u64 	[%rd1+384], %rd37;
	st.local.u64 	[%rd1+392], %rd37;
	st.local.u64 	[%rd1+400], %rd37;
	st.local.u64 	[%rd1+408], %rd37;
	st.local.u64 	[%rd1+416], %rd37;
	st.local.u64 	[%rd1+424], %rd37;
	st.local.u64 	[%rd1+432], %rd37;
	st.local.u64 	[%rd1+440], %rd37;
	st.local.u64 	[%rd1+448], %rd37;
	st.local.u64 	[%rd1+456], %rd37;
	st.local.u64 	[%rd1+464], %rd37;
	st.local.u64 	[%rd1+472], %rd37;
	st.local.u64 	[%rd1+480], %rd37;
	st.local.u64 	[%rd1+488], %rd37;
	st.local.u64 	[%rd1+496], %rd37;
	st.local.u64 	[%rd1+504], %rd37;
	st.local.u64 	[%rd1+512], %rd37;
	st.local.u64 	[%rd1+520], %rd37;
	st.local.u64 	[%rd1+528], %rd37;
	st.local.u64 	[%rd1+536], %rd37;
	st.local.u64 	[%rd1+544], %rd37;
	st.local.u64 	[%rd1+552], %rd37;
	st.local.u64 	[%rd1+560], %rd37;
	st.local.u64 	[%rd1+568], %rd37;
	st.local.u64 	[%rd1+576], %rd37;
	st.local.u64 	[%rd1+584], %rd37;
	st.local.u64 	[%rd1+592], %rd37;
	st.local.u64 	[%rd1+600], %rd37;
	st.local.u64 	[%rd1+608], %rd37;
	st.local.u64 	[%rd1+616], %rd37;
	st.local.u64 	[%rd1+624], %rd37;
	st.local.u64 	[%rd1+632], %rd37;
	st.local.u64 	[%rd1+640], %rd37;
	st.local.u64 	[%rd1+648], %rd37;
	st.local.u64 	[%rd1+656], %rd37;
	st.local.u64 	[%rd1+664], %rd37;
	st.local.u64 	[%rd1+672], %rd37;
	st.local.u64 	[%rd1+680], %rd37;
	st.local.u64 	[%rd1+688], %rd37;
	st.local.u64 	[%rd1+696], %rd37;
	st.local.u64 	[%rd1+704], %rd37;
	st.local.u64 	[%rd1+712], %rd37;
	st.local.u64 	[%rd1+720], %rd37;
	st.local.u64 	[%rd1+728], %rd37;
	st.local.u64 	[%rd1+736], %rd37;
	st.local.u64 	[%rd1+744], %rd37;
	st.local.u64 	[%rd1+752], %rd37;
	st.local.u64 	[%rd1+760], %rd37;
	st.local.u64 	[%rd1+768], %rd37;
	st.local.u64 	[%rd1+776], %rd37;
	st.local.u64 	[%rd1+784], %rd37;
	st.local.u64 	[%rd1+792], %rd37;
	st.local.u64 	[%rd1+800], %rd37;
	st.local.u64 	[%rd1+808], %rd37;
	st.local.u64 	[%rd1+816], %rd37;
	shr.u64 	%rd38, %rd2, 4;
	and.b64  	%rd3, %rd38, 1;
	cvt.u64.u16 	%rd4, %rs21;
	cvt.s32.s8 	%r1, %r53;
	cvt.s32.s16 	%r2, %rs14;
	cvt.s32.s16 	%r3, %rs15;
	cvt.s32.s16 	%r4, %rs16;
	mov.b16 	%rs74, 255;
	mov.b32 	%r250, 0;
	mov.u32 	%r262, %r250;
	mov.u64 	%rd113, %rd2;
	bra.uni 	$L__BB0_2;
$L__BB0_1:
	add.s32 	%r250, %r250, 1;
	setp.eq.s32 	%p54, %r250, 10;
	@%p54 bra 	$L__BB0_43;
$L__BB0_2:
	mul.hi.s32 	%r58, %r262, 1717986919;
	shr.u32 	%r59, %r58, 31;
	shr.s32 	%r60, %r58, 1;
	add.s32 	%r61, %r60, %r59;
	mul.wide.s32 	%rd39, %r61, 4;
	add.s64 	%rd6, %rd1, %rd39;
	ld.local.u32 	%r62, [%rd6];
	mul.lo.s32 	%r63, %r61, 5;
	sub.s32 	%r64, %r262, %r63;
	mul.lo.s32 	%r8, %r64, 6;
	shr.u32 	%r65, %r62, %r8;
	and.b32  	%r66, %r65, 63;
	cvt.u64.u32 	%rd40, %r66;
	sub.s64 	%rd41, 18, %rd40;
	sub.s32 	%r67, 10, %r250;
	mul.lo.s32 	%r68, %r67, 9;
	cvt.u64.u32 	%rd42, %r68;
	setp.gt.s64 	%p1, %rd41, %rd42;
	@%p1 bra 	$L__BB0_43;
	mad.lo.s64 	%rd43, %rd113, 25214903917, 11;
	shr.u64 	%rd44, %rd43, 44;
	cvt.u16.u64 	%rs22, %rd44;
	and.b16  	%rs23, %rs22, 15;
	add.s16 	%rs2, %rs23, 8;
	mad.lo.s64 	%rd7, %rd113, 8602081037417187945, 277363943098;
	and.b64  	%rd113, %rd7, 281474976710655;
	shr.u64 	%rd45, %rd113, 44;
	cvt.u16.u64 	%rs24, %rd45;
	add.s16 	%rs3, %rs24, 8;
	shl.b16 	%rs25, %rs3, 5;
	or.b16  	%rs4, %rs25, %rs2;
	and.b16  	%rs26, %rs74, 255;
	setp.ne.s16 	%p2, %rs26, 255;
	mul.hi.u16 	%rs27, %rs4, 13108;
	cvt.u32.u16 	%r69, %rs27;
	mul.wide.u32 	%rd46, %r69, 4;
	add.s64 	%rd9, %rd1, %rd46;
	@%p2 bra 	$L__BB0_7;
	setp.eq.s16 	%p3, %rs4, %rs14;
	setp.eq.s16 	%p4, %rs4, %rs15;
	setp.eq.s16 	%p5, %rs4, %rs16;
	selp.b16 	%rs29, 2, -1, %p5;
	selp.b16 	%rs30, 1, %rs29, %p4;
	selp.b16 	%rs5, 0, %rs30, %p3;
	setp.eq.s16 	%p6, %rs5, -1;
	mov.b16 	%rs74, 255;
	@%p6 bra 	$L__BB0_7;
	setp.eq.s64 	%p7, %rd3, %rd4;
	setp.eq.s16 	%p8, %rs17, %rs5;
	xor.pred  	%p9, %p8, %p7;
	@%p9 bra 	$L__BB0_43;
	cvt.u32.u16 	%r70, %rs4;
	mul.lo.s16 	%rs32, %rs27, 5;
	sub.s16 	%rs33, %rs4, %rs32;
	mul.lo.s16 	%rs34, %rs33, 6;
	cvt.u32.u16 	%r71, %rs34;
	shl.b32 	%r72, %r1, %r71;
	ld.local.u32 	%r73, [%rd9];
	add.s32 	%r74, %r73, %r72;
	st.local.u32 	[%rd9], %r74;
	ld.local.u32 	%r75, [%rd6];
	shr.u32 	%r76, %r75, %r8;
	cvt.u16.u32 	%rs35, %r76;
	and.b16  	%rs36, %rs35, 63;
	shr.u32 	%r77, %r74, %r71;
	cvt.u16.u32 	%rs37, %r77;
	and.b16  	%rs38, %rs37, 63;
	setp.lt.u16 	%p10, %rs36, %rs38;
	selp.b32 	%r262, %r70, %r262, %p10;
	mov.u16 	%rs74, %rs5;
$L__BB0_7:
	ld.local.u32 	%r78, [%rd9];
	mul.lo.s16 	%rs40, %rs27, 5;
	sub.s16 	%rs41, %rs4, %rs40;
	mul.lo.s16 	%rs42, %rs41, 6;
	cvt.u32.u16 	%r79, %rs42;
	shr.u32 	%r80, %r78, %r79;
	cvt.u16.u32 	%rs43, %r80;
	shl.b16 	%rs44, %rs43, 1;
	and.b16  	%rs7, %rs44, 126;
	or.b16  	%rs8, %rs7, 128;
	cvt.u32.u16 	%r11, %rs8;
	add.s32 	%r81, %r11, -1;
	and.b32  	%r82, %r81, %r11;
	setp.eq.s32 	%p11, %r82, 0;
	@%p11 bra 	$L__BB0_44;
	add.s16 	%rs45, %rs7, 127;
	cvt.u32.u16 	%r12, %rs45;
$L__BB0_9:
	mad.lo.s64 	%rd47, %rd113, 25214903917, 11;
	and.b64  	%rd113, %rd47, 281474976710655;
	shr.u64 	%rd48, %rd113, 17;
	cvt.u32.u64 	%r83, %rd48;
	rem.u32 	%r253, %r83, %r11;
	sub.s32 	%r84, %r12, %r253;
	add.s32 	%r85, %r84, %r83;
	setp.lt.s32 	%p12, %r85, 0;
	@%p12 bra 	$L__BB0_9;
$L__BB0_10:
	cvt.u32.u16 	%r16, %rs2;
	cvt.u32.u16 	%r17, %rs3;
	mov.b32 	%r254, 0;
$L__BB0_11:
	mad.lo.s64 	%rd54, %rd113, 25214903917, 11;
	shr.u64 	%rd55, %rd54, 45;
	cvt.u32.u64 	%r87, %rd55;
	and.b32  	%r88, %r87, 7;
	add.s32 	%r89, %r88, %r16;
	mad.lo.s64 	%rd56, %rd113, 8602081037417187945, 277363943098;
	shr.u64 	%rd57, %rd56, 45;
	cvt.u32.u64 	%r90, %rd57;
	and.b32  	%r91, %r90, 7;
	sub.s32 	%r92, %r89, %r91;
	mad.lo.s64 	%rd58, %rd113, 2360119957213856949, 2389171320405252413;
	shr.u64 	%rd59, %rd58, 46;
	cvt.u32.u64 	%r93, %rd59;
	and.b32  	%r94, %r93, 3;
	add.s32 	%r95, %r94, %r253;
	mad.lo.s64 	%rd60, %rd113, 5985058416696778513, -8542997297661424380;
	shr.u64 	%rd61, %rd60, 46;
	cvt.u32.u64 	%r96, %rd61;
	and.b32  	%r97, %r96, 3;
	sub.s32 	%r20, %r95, %r97;
	mad.lo.s64 	%rd62, %rd113, 8899233814207381565, 1952413064874484415;
	shr.u64 	%rd63, %rd62, 45;
	cvt.u32.u64 	%r98, %rd63;
	and.b32  	%r99, %r98, 7;
	add.s32 	%r100, %r99, %r17;
	mad.lo.s64 	%rd15, %rd113, 3291645168302270457, 7610264652607923550;
	and.b64  	%rd113, %rd15, 281474976710655;
	shr.u64 	%rd64, %rd113, 45;
	cvt.u32.u64 	%r101, %rd64;
	sub.s32 	%r102, %r100, %r101;
	shl.b32 	%r103, %r102, 5;
	add.s32 	%r21, %r103, %r92;
	and.b16  	%rs46, %rs74, 255;
	setp.ne.s16 	%p13, %rs46, 255;
	@%p13 bra 	$L__BB0_16;
	setp.eq.s32 	%p14, %r21, %r2;
	mov.b16 	%rs75, 0;
	@%p14 bra 	$L__BB0_14;
	setp.ne.s32 	%p15, %r21, %r3;
	setp.eq.s32 	%p16, %r21, %r3;
	setp.ne.s32 	%p17, %r21, %r4;
	selp.b16 	%rs75, 1, 2, %p16;
	mov.b16 	%rs74, 255;
	and.pred  	%p18, %p15, %p17;
	@%p18 bra 	$L__BB0_16;
$L__BB0_14:
	setp.eq.s64 	%p19, %rd3, %rd4;
	setp.eq.s16 	%p20, %rs17, %rs75;
	xor.pred  	%p21, %p20, %p19;
	@%p21 bra 	$L__BB0_43;
	cvt.u16.u32 	%rs49, %r21;
	mul.hi.u16 	%rs50, %rs49, 13108;
	mul.lo.s16 	%rs51, %rs50, 5;
	sub.s16 	%rs52, %rs49, %rs51;
	mul.lo.s16 	%rs53, %rs52, 6;
	cvt.u32.u16 	%r104, %rs53;
	shl.b32 	%r105, %r1, %r104;
	cvt.u32.u16 	%r106, %rs50;
	mul.wide.u32 	%rd65, %r106, 4;
	add.s64 	%rd66, %rd1, %rd65;
	ld.local.u32 	%r107, [%rd66];
	add.s32 	%r108, %r107, %r105;
	st.local.u32 	[%rd66], %r108;
	mul.hi.s32 	%r109, %r262, 1717986919;
	shr.u32 	%r110, %r109, 31;
	shr.s32 	%r111, %r109, 1;
	add.s32 	%r112, %r111, %r110;
	mul.wide.s32 	%rd67, %r112, 4;
	add.s64 	%rd68, %rd1, %rd67;
	ld.local.u32 	%r113, [%rd68];
	mul.lo.s32 	%r114, %r112, 5;
	sub.s32 	%r115, %r262, %r114;
	mul.lo.s32 	%r116, %r115, 6;
	shr.u32 	%r117, %r113, %r116;
	cvt.u16.u32 	%rs54, %r117;
	and.b16  	%rs55, %rs54, 63;
	shr.u32 	%r118, %r108, %r104;
	cvt.u16.u32 	%rs56, %r118;
	and.b16  	%rs57, %rs56, 63;
	setp.lt.u16 	%p22, %rs55, %rs57;
	selp.b32 	%r262, %r21, %r262, %p22;
	mov.u16 	%rs74, %rs75;
$L__BB0_16:
	cvt.s64.s32 	%rd69, %r20;
	mul.hi.u32 	%r119, %r21, 858993460;
	mul.wide.u32 	%rd70, %r119, 4;
	add.s64 	%rd17, %rd1, %rd70;
	ld.local.u32 	%r260, [%rd17];
	mul.lo.s32 	%r120, %r119, 5;
	sub.s32 	%r121, %r21, %r120;
	mul.lo.s32 	%r25, %r121, 6;
	shr.u32 	%r122, %r260, %r25;
	and.b32  	%r123, %r122, 63;
	add.s32 	%r26, %r123, 63;
	cvt.u64.u32 	%rd71, %r26;
	setp.le.s64 	%p23, %rd69, %rd71;
	@%p23 bra 	$L__BB0_40;
	mad.lo.s64 	%rd18, %rd15, 25214903917, 11;
	and.b64  	%rd113, %rd18, 281474976710655;
	shr.u64 	%rd72, %rd113, 17;
	cvt.u32.u64 	%r124, %rd72;
	mul.hi.u32 	%r125, %r124, 1431655766;
	mul.lo.s32 	%r126, %r125, 3;
	sub.s32 	%r27, %r124, %r126;
	cvt.u16.u32 	%rs58, %r27;
	add.s16 	%rs13, %rs58, 1;
	cvt.u32.u16 	%r28, %rs13;
	and.b32  	%r127, %r27, %r28;
	setp.eq.s32 	%p24, %r127, 0;
	@%p24 bra 	$L__BB0_18;
	bra.uni 	$L__BB0_19;
$L__BB0_18:
	mad.lo.s64 	%rd75, %rd18, 25214903917, 11;
	and.b64  	%rd113, %rd75, 281474976710655;
	cvt.u64.u16 	%rd76, %rs13;
	shr.u64 	%rd77, %rd113, 17;
	mul.lo.s64 	%rd78, %rd77, %rd76;
	shr.u64 	%rd79, %rd78, 31;
	cvt.u32.u64 	%r257, %rd79;
	bra.uni 	$L__BB0_20;
$L__BB0_19:
	mad.lo.s64 	%rd73, %rd113, 25214903917, 11;
	and.b64  	%rd113, %rd73, 281474976710655;
	shr.u64 	%rd74, %rd113, 17;
	cvt.u32.u64 	%r128, %rd74;
	rem.u32 	%r257, %r128, %r28;
	sub.s32 	%r129, %r27, %r257;
	add.s32 	%r130, %r129, %r128;
	setp.lt.s32 	%p25, %r130, 0;
	@%p25 bra 	$L__BB0_19;
$L__BB0_20:
	add.s32 	%r131, %r20, -1;
	and.b32  	%r32, %r20, 32768;
	shr.u32 	%r132, %r20, 15;
	and.b32  	%r133, %r132, 1;
	setp.eq.b32 	%p26, %r133, 1;
	and.b32  	%r33, %r20, 32767;
	add.s32 	%r134, %r21, 1;
	mul.hi.u32 	%r135, %r134, 858993460;
	mul.wide.u32 	%rd80, %r135, 4;
	add.s64 	%rd24, %rd1, %rd80;
	mul.lo.s32 	%r136, %r135, 5;
	sub.s32 	%r137, %r134, %r136;
	mul.lo.s32 	%r34, %r137, 6;
	add.s32 	%r138, %r21, -1;
	mul.hi.u32 	%r139, %r138, -858993459;
	and.b32  	%r140, %r139, -4;
	cvt.u64.u32 	%rd81, %r140;
	add.s64 	%rd25, %rd1, %rd81;
	shr.u32 	%r141, %r139, 2;
	mul.lo.s32 	%r142, %r141, 5;
	sub.s32 	%r143, %r138, %r142;
	mul.lo.s32 	%r35, %r143, 6;
	add.s32 	%r144, %r21, 32;
	mul.hi.u32 	%r145, %r144, 858993460;
	mul.wide.u32 	%rd82, %r145, 4;
	add.s64 	%rd26, %rd1, %rd82;
	mul.lo.s32 	%r146, %r145, 5;
	sub.s32 	%r147, %r144, %r146;
	mul.lo.s32 	%r36, %r147, 6;
	add.s32 	%r148, %r21, -32;
	mul.hi.u32 	%r149, %r148, -858993459;
	and.b32  	%r150, %r149, -4;
	cvt.u64.u32 	%rd83, %r150;
	add.s64 	%rd27, %rd1, %rd83;
	shr.u32 	%r151, %r149, 2;
	mul.lo.s32 	%r152, %r151, 5;
	sub.s32 	%r153, %r148, %r152;
	mul.lo.s32 	%r37, %r153, 6;
	mov.b32 	%r154, 1;
	shl.b32 	%r38, %r154, %r25;
	setp.lt.s32 	%p27, %r26, %r131;
	or.pred  	%p28, %p27, %p26;
	@%p28 bra 	$L__BB0_26;
	ld.local.u32 	%r155, [%rd24];
	shr.u32 	%r156, %r155, %r34;
	and.b32  	%r157, %r156, 63;
	add.s32 	%r158, %r157, 63;
	setp.ge.u32 	%p29, %r158, %r33;
	@%p29 bra 	$L__BB0_26;
	ld.local.u32 	%r159, [%rd25];
	shr.u32 	%r160, %r159, %r35;
	and.b32  	%r161, %r160, 63;
	add.s32 	%r162, %r161, 63;
	setp.ge.u32 	%p30, %r162, %r33;
	@%p30 bra 	$L__BB0_26;
	ld.local.u32 	%r163, [%rd26];
	shr.u32 	%r164, %r163, %r36;
	and.b32  	%r165, %r164, 63;
	add.s32 	%r166, %r165, 63;
	setp.ge.u32 	%p31, %r166, %r33;
	@%p31 bra 	$L__BB0_26;
	ld.local.u32 	%r167, [%rd27];
	shr.u32 	%r168, %r167, %r37;
	and.b32  	%r169, %r168, 63;
	add.s32 	%r170, %r169, 63;
	setp.ge.u32 	%p32, %r170, %r33;
	@%p32 bra 	$L__BB0_26;
	add.s32 	%r260, %r260, %r38;
	st.local.u32 	[%rd17], %r260;
	mul.hi.s32 	%r171, %r262, 1717986919;
	shr.u32 	%r172, %r171, 31;
	shr.s32 	%r173, %r171, 1;
	add.s32 	%r174, %r173, %r172;
	mul.wide.s32 	%rd84, %r174, 4;
	add.s64 	%rd85, %rd1, %rd84;
	ld.local.u32 	%r175, [%rd85];
	mul.lo.s32 	%r176, %r174, 5;
	sub.s32 	%r177, %r262, %r176;
	mul.lo.s32 	%r178, %r177, 6;
	shr.u32 	%r179, %r175, %r178;
	cvt.u16.u32 	%rs59, %r179;
	and.b16  	%rs60, %rs59, 63;
	shr.u32 	%r180, %r260, %r25;
	cvt.u16.u32 	%rs61, %r180;
	and.b16  	%rs62, %rs61, 63;
	setp.lt.u16 	%p33, %rs60, %rs62;
	selp.b32 	%r262, %r21, %r262, %p33;
$L__BB0_26:
	setp.eq.s32 	%p34, %r257, 0;
	@%p34 bra 	$L__BB0_40;
	setp.ne.s32 	%p35, %r32, 0;
	shr.u32 	%r181, %r260, %r25;
	and.b32  	%r182, %r181, 63;
	add.s32 	%r183, %r182, 63;
	setp.lt.s32 	%p36, %r183, %r20;
	or.pred  	%p37, %p36, %p35;
	@%p37 bra 	$L__BB0_33;
	ld.local.u32 	%r184, [%rd24];
	shr.u32 	%r185, %r184, %r34;
	and.b32  	%r186, %r185, 63;
	add.s32 	%r187, %r186, 63;
	setp.gt.u32 	%p38, %r187, %r33;
	@%p38 bra 	$L__BB0_33;
	ld.local.u32 	%r188, [%rd25];
	shr.u32 	%r189, %r188, %r35;
	and.b32  	%r190, %r189, 63;
	add.s32 	%r191, %r190, 63;
	setp.gt.u32 	%p39, %r191, %r33;
	@%p39 bra 	$L__BB0_33;
	ld.local.u32 	%r192, [%rd26];
	shr.u32 	%r193, %r192, %r36;
	and.b32  	%r194, %r193, 63;
	add.s32 	%r195, %r194, 63;
	setp.gt.u32 	%p40, %r195, %r33;
	@%p40 bra 	$L__BB0_33;
	ld.local.u32 	%r196, [%rd27];
	shr.u32 	%r197, %r196, %r37;
	and.b32  	%r198, %r197, 63;
	add.s32 	%r199, %r198, 63;
	setp.gt.u32 	%p41, %r199, %r33;
	@%p41 bra 	$L__BB0_33;
	add.s32 	%r260, %r260, %r38;
	st.local.u32 	[%rd17], %r260;
	mul.hi.s32 	%r200, %r262, 1717986919;
	shr.u32 	%r201, %r200, 31;
	shr.s32 	%r202, %r200, 1;
	add.s32 	%r203, %r202, %r201;
	mul.wide.s32 	%rd86, %r203, 4;
	add.s64 	%rd87, %rd1, %rd86;
	ld.local.u32 	%r204, [%rd87];
	mul.lo.s32 	%r205, %r203, 5;
	sub.s32 	%r206, %r262, %r205;
	mul.lo.s32 	%r207, %r206, 6;
	shr.u32 	%r208, %r204, %r207;
	cvt.u16.u32 	%rs63, %r208;
	and.b16  	%rs64, %rs63, 63;
	shr.u32 	%r209, %r260, %r25;
	cvt.u16.u32 	%rs65, %r209;
	and.b16  	%rs66, %rs65, 63;
	setp.lt.u16 	%p42, %rs64, %rs66;
	selp.b32 	%r262, %r21, %r262, %p42;
$L__BB0_33:
	setp.eq.s32 	%p43, %r257, 1;
	@%p43 bra 	$L__BB0_40;
	setp.ne.s32 	%p44, %r32, 0;
	shr.u32 	%r210, %r260, %r25;
	and.b32  	%r211, %r210, 63;
	add.s32 	%r212, %r211, 63;
	setp.le.s32 	%p45, %r212, %r20;
	or.pred  	%p46, %p45, %p44;
	@%p46 bra 	$L__BB0_40;
	add.s32 	%r47, %r33, 2;
	ld.local.u32 	%r213, [%rd24];
	shr.u32 	%r214, %r213, %r34;
	and.b32  	%r215, %r214, 63;
	add.s32 	%r216, %r215, 63;
	setp.ge.u32 	%p47, %r216, %r47;
	@%p47 bra 	$L__BB0_40;
	ld.local.u32 	%r217, [%rd25];
	shr.u32 	%r218, %r217, %r35;
	and.b32  	%r219, %r218, 63;
	add.s32 	%r220, %r219, 63;
	setp.ge.u32 	%p48, %r220, %r47;
	@%p48 bra 	$L__BB0_40;
	ld.local.u32 	%r221, [%rd26];
	shr.u32 	%r222, %r221, %r36;
	and.b32  	%r223, %r222, 63;
	add.s32 	%r224, %r223, 63;
	setp.ge.u32 	%p49, %r224, %r47;
	@%p49 bra 	$L__BB0_40;
	ld.local.u32 	%r225, [%rd27];
	shr.u32 	%r226, %r225, %r37;
	and.b32  	%r227, %r226, 63;
	add.s32 	%r228, %r227, 63;
	setp.ge.u32 	%p50, %r228, %r47;
	@%p50 bra 	$L__BB0_40;
	add.s32 	%r229, %r260, %r38;
	st.local.u32 	[%rd17], %r229;
	mul.hi.s32 	%r230, %r262, 1717986919;
	shr.u32 	%r231, %r230, 31;
	shr.s32 	%r232, %r230, 1;
	add.s32 	%r233, %r232, %r231;
	mul.wide.s32 	%rd88, %r233, 4;
	add.s64 	%rd89, %rd1, %rd88;
	ld.local.u32 	%r234, [%rd89];
	mul.lo.s32 	%r235, %r233, 5;
	sub.s32 	%r236, %r262, %r235;
	mul.lo.s32 	%r237, %r236, 6;
	shr.u32 	%r238, %r234, %r237;
	cvt.u16.u32 	%rs67, %r238;
	and.b16  	%rs68, %rs67, 63;
	shr.u32 	%r239, %r229, %r25;
	cvt.u16.u32 	%rs69, %r239;
	and.b16  	%rs70, %rs69, 63;
	setp.lt.u16 	%p51, %rs68, %rs70;
	selp.b32 	%r262, %r21, %r262, %p51;
$L__BB0_40:
	add.s32 	%r254, %r254, 1;
	setp.ne.s32 	%p52, %r254, 10;
	@%p52 bra 	$L__BB0_11;
	mul.hi.s32 	%r240, %r262, 1717986919;
	shr.u32 	%r241, %r240, 31;
	shr.s32 	%r242, %r240, 1;
	add.s32 	%r243, %r242, %r241;
	mul.wide.s32 	%rd90, %r243, 4;
	add.s64 	%rd91, %rd1, %rd90;
	ld.local.u32 	%r244, [%rd91];
	mul.lo.s32 	%r245, %r243, 5;
	sub.s32 	%r246, %r262, %r245;
	mul.lo.s32 	%r247, %r246, 6;
	shr.u32 	%r51, %r244, %r247;
	and.b32  	%r248, %r51, 62;
	setp.lt.u32 	%p53, %r248, 18;
	@%p53 bra 	$L__BB0_1;
	and.b16  	%rs71, %rs74, 255;
	setp.eq.s16 	%p55, %rs71, 0;
	cvt.u64.u16 	%rd92, %rs14;
	selp.b64 	%rd93, %rd92, 0, %p55;
	setp.eq.s16 	%p56, %rs71, 1;
	cvt.u64.u16 	%rd94, %rs15;
	selp.b64 	%rd95, %rd94, %rd93, %p56;
	setp.eq.s16 	%p57, %rs71, 2;
	cvt.u64.u16 	%rd96, %rs16;
	selp.b64 	%rd97, %rd96, %rd95, %p57;
	cvt.u64.u32 	%rd98, %r51;
	shl.b64 	%rd99, %rd98, 58;
	shl.b64 	%rd100, %rd97, 48;
	or.b64  	%rd101, %rd100, %rd99;
	or.b64  	%rd102, %rd101, %rd2;
	cvta.to.global.u64 	%rd103, %rd29;
	atom.global.add.u32 	%r249, [%rd103], 1;
	cvta.to.global.u64 	%rd104, %rd30;
	mul.wide.s32 	%rd105, %r249, 8;
	add.s64 	%rd106, %rd104, %rd105;
	st.global.u64 	[%rd106], %rd102;
$L__BB0_43:
	ret;
$L__BB0_44:
	mad.lo.s64 	%rd49, %rd7, 25214903917, 11;
	and.b64  	%rd113, %rd49, 281474976710655;
	cvt.u64.u16 	%rd50, %rs8;
	shr.u64 	%rd51, %rd113, 17;
	mul.lo.s64 	%rd52, %rd51, %rd50;
	shr.u64 	%rd53, %rd52, 31;
	cvt.u32.u64 	%r253, %rd53;
	bra.uni 	$L__BB0_10;

}


// ===== COMPILED SASS (sm_100) =====

	.target	sm_100

	.elftype	@"ET_EXEC"


//--------------------- .note.nv.tkinfo           --------------------------
	.section	.note.nv.tkinfo,"",@"SHT_NOTE"
	.sectionflags	@"SHF_NOTE_NV_TKINFO"
	.tkinfo
        /*0018*/ 	.word	0x00000002
        /*0030*/ 	.string	""
        /*0030*/ 	.string	"ptxas"
        /*0030*/ 	.string	"Cuda compilation tools, release 13.0, V13.0.88"
        /*0030*/ 	.string	"Build cuda_13.0.r13.0/compiler.36424714_0"
        /*0030*/ 	.string	"-arch sm_100 -m 64 "



//--------------------- .note.nv.cuinfo           --------------------------
	.section	.note.nv.cuinfo,"",@"SHT_NOTE"
	.sectionflags	@"SHF_NOTE_NV_CUINFO"
        /*0018*/ 	.short	0x0002
        /*001a*/ 	.short	0x0064
        /*001c*/ 	.short	0x0082
	.zero		2


//--------------------- .nv.info                  --------------------------
	.section	.nv.info,"",@"SHT_CUDA_INFO"
	.align	4


	//----- nvinfo : EIATTR_REGCOUNT
	.align		4
        /*0000*/ 	.byte	0x04, 0x2f
        /*0002*/ 	.short	(.L_1 - .L_0)
	.align		4
.L_0:
        /*0004*/ 	.word	index@(_Z5crackmPiPmhsssshh)
        /*0008*/ 	.word	0x00000029


	//----- nvinfo : EIATTR_FRAME_SIZE
	.align		4
.L_1:
        /*000c*/ 	.byte	0x04, 0x11
        /*000e*/ 	.short	(.L_3 - .L_2)
	.align		4
.L_2:
        /*0010*/ 	.word	index@(_Z5crackmPiPmhsssshh)
        /*0014*/ 	.word	0x00000338


	//----- nvinfo : EIATTR_MIN_STACK_SIZE
	.align		4
.L_3:
        /*0018*/ 	.byte	0x04, 0x12
        /*001a*/ 	.short	(.L_5 - .L_4)
	.align		4
.L_4:
        /*001c*/ 	.word	index@(_Z5crackmPiPmhsssshh)
        /*0020*/ 	.word	0x00000338
.L_5:


//--------------------- .nv.compat                --------------------------
	.section	.nv.compat,"",@"SHT_CUDA_COMPAT_INFO"
	.align	4
        /*0000*/ 	.byte	0x02, 0x09, 0x00, 0x00, 0x02, 0x02, 0x01, 0x00, 0x02, 0x05, 0x05, 0x00, 0x03, 0x07, 0x01, 0x01
        /*0010*/ 	.byte	0x02, 0x03, 0x00, 0x00, 0x02, 0x06, 0x01, 0x00, 0x04, 0x0b, 0x08, 0x00, 0x09, 0x00, 0x00, 0x00
        /*0020*/ 	.byte	0x00, 0x00, 0x00, 0x00


//--------------------- .nv.info._Z5crackmPiPmhsssshh --------------------------
	.section	.nv.info._Z5crackmPiPmhsssshh,"",@"SHT_CUDA_INFO"
	.sectionflags	@""
	.align	4


	//----- nvinfo : EIATTR_CUDA_API_VERSION
	.align		4
        /*0000*/ 	.byte	0x04, 0x37
        /*0002*/ 	.short	(.L_7 - .L_6)
.L_6:
        /*0004*/ 	.word	0x00000082


	//----- nvinfo : EIATTR_KPARAM_INFO
	.align		4
.L_7:
        /*0008*/ 	.byte	0x04, 0x17
        /*000a*/ 	.short	(.L_9 - .L_8)
.L_8:
        /*000c*/ 	.word	0x00000000
        /*0010*/ 	.short	0x0009
        /*0012*/ 	.short	0x0023
        /*0014*/ 	.byte	0x00, 0xf0, 0x05, 0x00


	//----- nvinfo : EIATTR_KPARAM_INFO
	.align		4
.L_9:
        /*0018*/ 	.byte	0x04, 0x17
        /*001a*/ 	.short	(.L_11 - .L_10)
.L_10:
        /*001c*/ 	.word	0x00000000
        /*0020*/ 	.short	0x0008
        /*0022*/ 	.short	0x0022
        /*0024*/ 	.byte	0x00, 0xf0, 0x05, 0x00


	//----- nvinfo : EIATTR_KPARAM_INFO
	.align		4
.L_11:
        /*0028*/ 	.byte	0x04, 0x17
        /*002a*/ 	.short	(.L_13 - .L_12)
.L_12:
        /*002c*/ 	.word	0x00000000
        /*0030*/ 	.short	0x0007
        /*0032*/ 	.short	0x0020
        /*0034*/ 	.byte	0x00, 0xf0, 0x09, 0x00


	//----- nvinfo : EIATTR_KPARAM_INFO
	.align		4
.L_13:
        /*0038*/ 	.byte	0x04, 0x17
        /*003a*/ 	.short	(.L_15 - .L_14)
.L_14:
        /*003c*/ 	.word	0x00000000
        /*0040*/ 	.short	0x0006
        /*0042*/ 	.short	0x001e
        /*0044*/ 	.byte	0x00, 0xf0, 0x09, 0x00


	//----- nvinfo : EIATTR_KPARAM_INFO
	.align		4
.L_15:
        /*0048*/ 	.byte	0x04, 0x17
        /*004a*/ 	.short	(.L_17 - .L_16)
.L_16:
        /*004c*/ 	.word	0x00000000
        /*0050*/ 	.short	0x0005
        /*0052*/ 	.short	0x001c
        /*0054*/ 	.byte	0x00, 0xf0, 0x09, 0x00


	//----- nvinfo : EIATTR_KPARAM_INFO
	.align		4
.L_17:
        /*0058*/ 	.byte	0x04, 0x17
        /*005a*/ 	.short	(.L_19 - .L_18)
.L_18:
        /*005c*/ 	.word	0x00000000
        /*0060*/ 	.short	0x0004
        /*0062*/ 	.short	0x001a
        /*0064*/ 	.byte	0x00, 0xf0, 0x09, 0x00


	//----- nvinfo : EIATTR_KPARAM_INFO
	.align		4
.L_19:
        /*0068*/ 	.byte	0x04, 0x17
        /*006a*/ 	.short	(.L_21 - .L_20)
.L_20:
        /*006c*/ 	.word	0x00000000
        /*0070*/ 	.short	0x0003
        /*0072*/ 	.short	0x0018
        /*0074*/ 	.byte	0x00, 0xf0, 0x05, 0x00


	//----- nvinfo : EIATTR_KPARAM_INFO
	.align		4
.L_21:
        /*0078*/ 	.byte	0x04, 0x17
        /*007a*/ 	.short	(.L_23 - .L_22)
.L_22:
        /*007c*/ 	.word	0x00000000
        /*0080*/ 	.short	0x0002
        /*0082*/ 	.short	0x0010
        /*0084*/ 	.byte	0x00, 0xf5, 0x21, 0x00


	//----- nvinfo : EIATTR_KPARAM_INFO
	.align		4
.L_23:
        /*0088*/ 	.byte	0x04, 0x17
        /*008a*/ 	.short	(.L_25 - .L_24)
.L_24:
        /*008c*/ 	.word	0x00000000
        /*0090*/ 	.short	0x0001
        /*0092*/ 	.short	0x0008
        /*0094*/ 	.byte	0x00, 0xf5, 0x21, 0x00


	//----- nvinfo : EIATTR_KPARAM_INFO
	.align		4
.L_25:
        /*0098*/ 	.byte	0x04, 0x17
        /*009a*/ 	.short	(.L_27 - .L_26)
.L_26:
        /*009c*/ 	.word	0x00000000
        /*00a0*/ 	.short	0x0000
        /*00a2*/ 	.short	0x0000
        /*00a4*/ 	.byte	0x00, 0xf0, 0x21, 0x00


	//----- nvinfo : EIATTR_SPARSE_MMA_MASK
	.align		4
.L_27:
        /*00a8*/ 	.byte	0x03, 0x50
        /*00aa*/ 	.short	0x0000


	//----- nvinfo : EIATTR_MAXREG_COUNT
	.align		4
        /*00ac*/ 	.byte	0x03, 0x1b
        /*00ae*/ 	.short	0x0080


	//----- nvinfo : EIATTR_MERCURY_ISA_VERSION
	.align		4
        /*00b0*/ 	.byte	0x03, 0x5f
        /*00b2*/ 	.short	0x0101


	//----- nvinfo : EIATTR_INT_WARP_WIDE_INSTR_OFFSETS
	.align		4
        /*00b4*/ 	.byte	0x04, 0x31
        /*00b6*/ 	.short	(.L_29 - .L_28)


	//   ....[0]....
.L_28:
        /*00b8*/ 	.word	0x00002960


	//   ....[1]....
        /*00bc*/ 	.word	0x00002a90


	//----- nvinfo : EIATTR_VRC_CTA_INIT_COUNT
	.align		4
.L_29:
        /*00c0*/ 	.byte	0x02, 0x4a
	.zero		1
	.zero		1


	//----- nvinfo : EIATTR_EXIT_INSTR_OFFSETS
	.align		4
        /*00c4*/ 	.byte	0x04, 0x1c
        /*00c6*/ 	.short	(.L_31 - .L_30)


	//   ....[0]....
.L_30:
        /*00c8*/ 	.word	0x00000790


	//   ....[1]....
        /*00cc*/ 	.word	0x00000c60


	//   ....[2]....
        /*00d0*/ 	.word	0x00001680


	//   ....[3]....
        /*00d4*/ 	.word	0x000028b0


	//   ....[4]....
        /*00d8*/ 	.word	0x00002940


	//   ....[5]....
        /*00dc*/ 	.word	0x00002b00


	//----- nvinfo : EIATTR_MAX_THREADS
	.align		4
.L_31:
        /*00e0*/ 	.byte	0x04, 0x05
        /*00e2*/ 	.short	(.L_33 - .L_32)
.L_32:
        /*00e4*/ 	.word	0x00000100
        /*00e8*/ 	.word	0x00000001
        /*00ec*/ 	.word	0x00000001


	//----- nvinfo : EIATTR_CRS_STACK_SIZE
	.align		4
.L_33:
        /*00f0*/ 	.byte	0x04, 0x1e
        /*00f2*/ 	.short	(.L_35 - .L_34)
.L_34:
        /*00f4*/ 	.word	0x00000000


	//----- nvinfo : EIATTR_CBANK_PARAM_SIZE
	.align		4
.L_35:
        /*00f8*/ 	.byte	0x03, 0x19
        /*00fa*/ 	.short	0x0024


	//----- nvinfo : EIATTR_PARAM_CBANK
	.align		4
        /*00fc*/ 	.byte	0x04, 0x0a
        /*00fe*/ 	.short	(.L_37 - .L_36)
	.align		4
.L_36:
        /*0100*/ 	.word	index@(.nv.constant0._Z5crackmPiPmhsssshh)
        /*0104*/ 	.short	0x0380
        /*0106*/ 	.short	0x0024


	//----- nvinfo : EIATTR_SW_WAR
	.align		4
.L_37:
        /*0108*/ 	.byte	0x04, 0x36
        /*010a*/ 	.short	(.L_39 - .L_38)
.L_38:
        /*010c*/ 	.word	0x00000008
.L_39:


//--------------------- .nv.callgraph             --------------------------
	.section	.nv.callgraph,"",@"SHT_CUDA_CALLGRAPH"
	.align	4
	.sectionentsize	8
	.align		4
        /*0000*/ 	.word	0x00000000
	.align		4
        /*0004*/ 	.word	0xffffffff
	.align		4
        /*0008*/ 	.word	0x00000000
	.align		4
        /*000c*/ 	.word	0xfffffffe
	.align		4
        /*0010*/ 	.word	0x00000000
	.align		4
        /*0014*/ 	.word	0xfffffffd
	.align		4
        /*0018*/ 	.word	0x00000000
	.align		4
        /*001c*/ 	.word	0xfffffffc


//--------------------- .text._Z5crackmPiPmhsssshh --------------------------
	.section	.text._Z5crackmPiPmhsssshh,"ax",@progbits
	.align	128
        .global         _Z5crackmPiPmhsssshh
        .type           _Z5crackmPiPmhsssshh,@function
        .size           _Z5crackmPiPmhsssshh,(.L_x_26 - _Z5crackmPiPmhsssshh)
        .other          _Z5crackmPiPmhsssshh,@"STO_CUDA_ENTRY STV_DEFAULT"
_Z5crackmPiPmhsssshh:
.text._Z5crackmPiPmhsssshh:
[----:B------:R-:W0:Y:S02]  /*0000*/  LDC R1, c[0x0][0x37c] ;  /* 0x0000df00ff017b82 */ /* 0x000e240000000800 */
[----:B0-----:R-:W-:Y:S01]  /*0010*/  VIADD R1, R1, 0xfffffcc8 ;  /* 0xfffffcc801017836 */ /* 0x001fe20000000000 */
[----:B------:R-:W0:Y:S05]  /*0020*/  S2R R4, SR_TID.X ;  /* 0x0000000000047919 */ /* 0x000e2a0000002100 */
[----:B------:R-:W0:Y:S01]  /*0030*/  S2UR UR4, SR_CTAID.X ;  /* 0x00000000000479c3 */ /* 0x000e220000002500 */
[----:B------:R-:W1:Y:S01]  /*0040*/  LDCU.64 UR6, c[0x0][0x380] ;  /* 0x00007000ff0677ac */ /* 0x000e620008000a00 */
[----:B------:R2:W-:Y:S04]  /*0050*/  STL.64 [R1], RZ ;  /* 0x000000ff01007387 */ /* 0x0005e80000100a00 */
[----:B------:R-:W3:Y:S02]  /*0060*/  LDL R0, [R1] ;  /* 0x0000000001007983 */ /* 0x000ee40000100800 */
[----:B------:R-:W0:Y:S02]  /*0070*/  LDC R3, c[0x0][0x360] ;  /* 0x0000d800ff037b82 */ /* 0x000e240000000800 */
[----:B------:R2:W-:Y:S04]  /*0080*/  STL.64 [R1+0x8], RZ ;  /* 0x000008ff01007387 */ /* 0x0005e80000100a00 */
        /* <DEDUP_REMOVED lines=72> */
[----:B------:R2:W-:Y:S01]  /*0510*/  STL.64 [R1+0x250], RZ ;  /* 0x000250ff01007387 */ /* 0x0005e20000100a00 */
[----:B---3--:R-:W-:Y:S01]  /*0520*/  LOP3.LUT R2, R0, 0x3f, RZ, 0xc0, !PT ;  /* 0x0000003f00027812 */ /* 0x008fe200078ec0ff */
[----:B0-----:R-:W-:Y:S01]  /*0530*/  IMAD R0, R3, UR4, R4 ;  /* 0x0000000403007c24 */ /* 0x001fe2000f8e0204 */
[----:B------:R-:W0:Y:S01]  /*0540*/  LDCU.U8 UR4, c[0x0][0x398] ;  /* 0x00007300ff0477ac */ /* 0x000e220008000000 */
[----:B------:R2:W-:Y:S01]  /*0550*/  STL.64 [R1+0x258], RZ ;  /* 0x000258ff01007387 */ /* 0x0005e20000100a00 */
[----:B------:R-:W-:-:S02]  /*0560*/  IADD3 R2, P2, PT, -R2, 0x12, RZ ;  /* 0x0000001202027810 */ /* 0x000fc40007f5e1ff */
[----:B-1----:R-:W-:Y:S01]  /*0570*/  IADD3 R3, P1, PT, R0, UR6, RZ ;  /* 0x0000000600037c10 */ /* 0x002fe2000ff3e0ff */
[----:B------:R2:W-:Y:S01]  /*0580*/  STL.64 [R1+0x260], RZ ;  /* 0x000260ff01007387 */ /* 0x0005e20000100a00 */
[----:B------:R-:W-:Y:S01]  /*0590*/  ISETP.GT.U32.AND P0, PT, R2, 0x5a, PT ;  /* 0x0000005a0200780c */ /* 0x000fe20003f04070 */
[----:B------:R-:W-:Y:S02]  /*05a0*/  IMAD.X R0, RZ, RZ, -0x1, P2 ;  /* 0xffffffffff007424 */ /* 0x000fe400010e06ff */
[----:B------:R-:W-:Y:S01]  /*05b0*/  IMAD.SHL.U32 R2, R3, 0x10, RZ ;  /* 0x0000001003027824 */ /* 0x000fe200078e00ff */
[----:B------:R2:W-:Y:S01]  /*05c0*/  STL.64 [R1+0x268], RZ ;  /* 0x000268ff01007387 */ /* 0x0005e20000100a00 */
[----:B------:R-:W-:Y:S01]  /*05d0*/  IMAD.X R4, RZ, RZ, UR7, P1 ;  /* 0x00000007ff047e24 */ /* 0x000fe200088e06ff */
[----:B------:R-:W-:Y:S02]  /*05e0*/  ISETP.GT.AND.EX P0, PT, R0, RZ, PT, P0 ;  /* 0x000000ff0000720c */ /* 0x000fe40003f04300 */
[----:B------:R2:W-:Y:S04]  /*05f0*/  STL.64 [R1+0x270], RZ ;  /* 0x000270ff01007387 */ /* 0x0005e80000100a00 */
[----:B------:R2:W-:Y:S01]  /*0600*/  STL.64 [R1+0x278], RZ ;  /* 0x000278ff01007387 */ /* 0x0005e20000100a00 */
[----:B0-----:R-:W-:-:S03]  /*0610*/  LOP3.LUT R2, R2, UR4, RZ, 0xfc, !PT ;  /* 0x0000000402027c12 */ /* 0x001fc6000f8efcff */
        /* <DEDUP_REMOVED lines=23> */
[----:B------:R-:W-:Y:S05]  /*0790*/  @P0 EXIT ;  /* 0x000000000000094d */ /* 0x000fea0003800000 */
[----:B------:R-:W0:Y:S01]  /*07a0*/  LDCU.U16 UR4, c[0x0][0x39a] ;  /* 0x00007340ff0477ac */ /* 0x000e220008000400 */
[----:B------:R-:W1:Y:S01]  /*07b0*/  LDC.S8 R13, c[0x0][0x3a3] ;  /* 0x0000e8c0ff0d7b82 */ /* 0x000e620000000200 */
[----:B------:R-:W-:Y:S01]  /*07c0*/  SHF.L.U64.HI R19, R3, 0x4, R4 ;  /* 0x0000000403137819 */ /* 0x000fe20000010204 */
[----:B------:R-:W-:Y:S01]  /*07d0*/  IMAD.MOV.U32 R14, RZ, RZ, 0xff ;  /* 0x000000ffff0e7424 */ /* 0x000fe200078e00ff */
[----:B------:R-:W3:Y:S01]  /*07e0*/  LDCU.U16 UR5, c[0x0][0x39c] ;  /* 0x00007380ff0577ac */ /* 0x000ee20008000400 */
[----:B------:R-:W-:Y:S02]  /*07f0*/  CS2R R16, SRZ ;  /* 0x0000000000107805 */ /* 0x000fe4000001ff00 */
[--C-:B------:R-:W-:Y:S01]  /*0800*/  SHF.R.U64 R15, R2, 0x4, R19.reuse ;  /* 0x00000004020f7819 */ /* 0x100fe20000001213 */
[----:B------:R-:W-:Y:S01]  /*0810*/  IMAD.MOV.U32 R8, RZ, RZ, R2 ;  /* 0x000000ffff087224 */ /* 0x000fe200078e0002 */
[----:B------:R-:W4:Y:S01]  /*0820*/  LDCU.U16 UR6, c[0x0][0x39e] ;  /* 0x000073c0ff0677ac */ /* 0x000f220008000400 */
[----:B------:R-:W-:Y:S01]  /*0830*/  IMAD.MOV.U32 R9, RZ, RZ, R19 ;  /* 0x000000ffff097224 */ /* 0x000fe200078e0013 */
[----:B------:R-:W-:Y:S01]  /*0840*/  LOP3.LUT R15, R15, 0x1, RZ, 0xc0, !PT ;  /* 0x000000010f0f7812 */ /* 0x000fe200078ec0ff */
[----:B------:R-:W-:Y:S01]  /*0850*/  IMAD.MOV.U32 R22, RZ, RZ, RZ ;  /* 0x000000ffff167224 */ /* 0x000fe200078e00ff */
[----:B------:R-:W1:Y:S01]  /*0860*/  LDCU.64 UR8, c[0x0][0x358] ;  /* 0x00006b00ff0877ac */ /* 0x000e620008000a00 */
[----:B------:R-:W-:Y:S01]  /*0870*/  IMAD.MOV.U32 R25, RZ, RZ, R1 ;  /* 0x000000ffff197224 */ /* 0x000fe200078e0001 */
[----:B------:R-:W1:Y:S01]  /*0880*/  LDCU.U8 UR10, c[0x0][0x3a2] ;  /* 0x00007440ff0a77ac */ /* 0x000e620008000000 */
[----:B0-----:R-:W-:-:S02]  /*0890*/  UPRMT UR4, UR4, 0x9910, URZ ;  /* 0x0000991004047896 */ /* 0x001fc400080000ff */
[----:B---3--:R-:W-:Y:S02]  /*08a0*/  UPRMT UR5, UR5, 0x9910, URZ ;  /* 0x0000991005057896 */ /* 0x008fe400080000ff */
[----:B----4-:R-:W-:Y:S02]  /*08b0*/  UPRMT UR6, UR6, 0x9910, URZ ;  /* 0x0000991006067896 */ /* 0x010fe400080000ff */
[----:B------:R-:W-:Y:S02]  /*08c0*/  IMAD.U32 R12, RZ, RZ, UR4 ;  /* 0x00000004ff0c7e24 */ /* 0x000fe4000f8e00ff */
[----:B------:R-:W-:Y:S02]  /*08d0*/  IMAD.U32 R11, RZ, RZ, UR5 ;  /* 0x00000005ff0b7e24 */ /* 0x000fe4000f8e00ff */
[----:B------:R-:W-:-:S07]  /*08e0*/  IMAD.U32 R10, RZ, RZ, UR6 ;  /* 0x00000006ff0a7e24 */ /* 0x000fce000f8e00ff */
.L_x_24:
[C---:B------:R-:W-:Y:S01]  /*08f0*/  IMAD R21, R9.reuse, -0x21131993, RZ ;  /* 0xdeece66d09157824 */ /* 0x040fe200078e02ff */
[----:B------:R-:W-:Y:S01]  /*0900*/  BSSY.RECONVERGENT B0, `(.L_x_0) ;  /* 0x000004b000007945 */ /* 0x000fe20003800200 */
[----:B------:R-:W-:Y:S02]  /*0910*/  IMAD.MOV.U32 R6, RZ, RZ, 0xb ;  /* 0x0000000bff067424 */ /* 0x000fe400078e00ff */
[----:B------:R-:W-:Y:S02]  /*0920*/  IMAD.MOV.U32 R7, RZ, RZ, 0x0 ;  /* 0x00000000ff077424 */ /* 0x000fe400078e00ff */
[----:B------:R-:W-:Y:S02]  /*0930*/  IMAD R9, R9, -0x4b9ff597, RZ ;  /* 0xb4600a6909097824 */ /* 0x000fe400078e02ff */
[----:B------:R-:W-:Y:S02]  /*0940*/  IMAD.MOV.U32 R4, RZ, RZ, -0x6bd21946 ;  /* 0x942de6baff047424 */ /* 0x000fe400078e00ff */
[----:B------:R-:W-:-:S02]  /*0950*/  IMAD.MOV.U32 R5, RZ, RZ, 0x40 ;  /* 0x00000040ff057424 */ /* 0x000fc400078e00ff */
[C---:B------:R-:W-:Y:S02]  /*0960*/  IMAD R21, R8.reuse, 0x5, R21 ;  /* 0x0000000508157824 */ /* 0x040fe400078e0215 */
[----:B------:R-:W-:-:S04]  /*0970*/  IMAD.HI.U32 R18, R8, -0x21131993, R6 ;  /* 0xdeece66d08127827 */ /* 0x000fc800078e0006 */
[C---:B------:R-:W-:Y:S02]  /*0980*/  IMAD R9, R8.reuse, 0x7760bb20, R9 ;  /* 0x7760bb2008097824 */ /* 0x040fe400078e0209 */
[----:B------:R-:W-:Y:S01]  /*0990*/  IMAD.WIDE.U32 R4, R8, -0x4b9ff597, R4 ;  /* 0xb4600a6908047825 */ /* 0x000fe200078e0004 */
[----:B------:R-:W-:-:S03]  /*09a0*/  LOP3.LUT R8, R14, 0xff, RZ, 0xc0, !PT ;  /* 0x000000ff0e087812 */ /* 0x000fc600078ec0ff */
[----:B------:R-:W-:Y:S01]  /*09b0*/  IMAD.IADD R18, R18, 0x1, R21 ;  /* 0x0000000112127824 */ /* 0x000fe200078e0215 */
[----:B------:R-:W-:Y:S01]  /*09c0*/  ISETP.NE.AND P0, PT, R8, 0xff, PT ;  /* 0x000000ff0800780c */ /* 0x000fe20003f05270 */
[----:B------:R-:W-:Y:S02]  /*09d0*/  IMAD.IADD R0, R5, 0x1, R9 ;  /* 0x0000000105007824 */ /* 0x000fe400078e0209 */
[----:B------:R-:W-:Y:S01]  /*09e0*/  IMAD.MOV.U32 R8, RZ, RZ, R4 ;  /* 0x000000ffff087224 */ /* 0x000fe200078e0004 */
[----:B------:R-:W-:Y:S02]  /*09f0*/  SHF.R.U32.HI R18, RZ, 0xc, R18 ;  /* 0x0000000cff127819 */ /* 0x000fe40000011612 */
[----:B------:R-:W-:Y:S02]  /*0a00*/  LOP3.LUT R9, R0, 0xffff, RZ, 0xc0, !PT ;  /* 0x0000ffff00097812 */ /* 0x000fe400078ec0ff */
[----:B------:R-:W-:Y:S02]  /*0a10*/  LOP3.LUT R18, R18, 0xf, RZ, 0xc0, !PT ;  /* 0x0000000f12127812 */ /* 0x000fe400078ec0ff */
[----:B------:R-:W-:-:S03]  /*0a20*/  LEA.HI R21, R9, 0x8, RZ, 0x14 ;  /* 0x0000000809157811 */ /* 0x000fc600078fa0ff */
[----:B------:R-:W-:-:S04]  /*0a30*/  VIADD R18, R18, 0x8 ;  /* 0x0000000812127836 */ /* 0x000fc80000000000 */
[----:B------:R-:W-:-:S05]  /*0a40*/  IMAD R20, R21, 0x20, R18 ;  /* 0x0000002015147824 */ /* 0x000fca00078e0212 */
[----:B------:R-:W-:-:S05]  /*0a50*/  LOP3.LUT R23, R20, 0xffff, RZ, 0xc0, !PT ;  /* 0x0000ffff14177812 */ /* 0x000fca00078ec0ff */
[----:B------:R-:W-:-:S05]  /*0a60*/  IMAD R26, R23, 0x3334, RZ ;  /* 0x00003334171a7824 */ /* 0x000fca00078e02ff */
[----:B------:R-:W-:-:S05]  /*0a70*/  SHF.R.U32.HI R26, RZ, 0x10, R26 ;  /* 0x00000010ff1a7819 */ /* 0x000fca000001161a */
[----:B------:R-:W-:Y:S01]  /*0a80*/  IMAD R24, R26, 0x4, R1 ;  /* 0x000000041a187824 */ /* 0x000fe200078e0201 */
[----:B------:R-:W-:Y:S06]  /*0a90*/  @P0 BRA `(.L_x_1) ;  /* 0x0000000000c40947 */ /* 0x000fec0003800000 */
[----:B------:R-:W0:Y:S01]  /*0aa0*/  LDCU.U16 UR6, c[0x0][0x39e] ;  /* 0x000073c0ff0677ac */ /* 0x000e220008000400 */
[----:B------:R-:W-:Y:S01]  /*0ab0*/  PRMT R27, R20, 0x9910, RZ ;  /* 0x00009910141b7816 */ /* 0x000fe200000000ff */
[----:B------:R-:W-:Y:S01]  /*0ac0*/  IMAD.MOV.U32 R14, RZ, RZ, 0x2 ;  /* 0x00000002ff0e7424 */ /* 0x000fe200078e00ff */
[----:B------:R-:W3:Y:S01]  /*0ad0*/  LDCU.U16 UR4, c[0x0][0x39a] ;  /* 0x00007340ff0477ac */ /* 0x000ee20008000400 */
[----:B------:R-:W4:Y:S01]  /*0ae0*/  LDCU.U16 UR5, c[0x0][0x39c] ;  /* 0x00007380ff0577ac */ /* 0x000f220008000400 */
[----:B0-----:R-:W-:Y:S02]  /*0af0*/  UPRMT UR7, UR6, 0x9910, URZ ;  /* 0x0000991006077896 */ /* 0x001fe400080000ff */
[----:B---3--:R-:W-:-:S05]  /*0b00*/  UPRMT UR6, UR4, 0x9910, URZ ;  /* 0x0000991004067896 */ /* 0x008fca00080000ff */
[----:B------:R-:W-:Y:S01]  /*0b10*/  UMOV UR4, UR7 ;  /* 0x0000000700047c82 */ /* 0x000fe20008000000 */
[----:B----4-:R-:W-:Y:S01]  /*0b20*/  UPRMT UR5, UR5, 0x9910, URZ ;  /* 0x0000991005057896 */ /* 0x010fe200080000ff */
[----:B------:R-:W-:Y:S01]  /*0b30*/  IMAD.U32 R10, RZ, RZ, UR4 ;  /* 0x00000004ff0a7e24 */ /* 0x000fe2000f8e00ff */
[----:B------:R-:W-:Y:S02]  /*0b40*/  UMOV UR4, UR6 ;  /* 0x0000000600047c82 */ /* 0x000fe40008000000 */
[----:B------:R-:W-:Y:S02]  /*0b50*/  IMAD.U32 R12, RZ, RZ, UR4 ;  /* 0x00000004ff0c7e24 */ /* 0x000fe4000f8e00ff */
[----:B------:R-:W-:Y:S01]  /*0b60*/  ISETP.NE.AND P0, PT, R27, R10, PT ;  /* 0x0000000a1b00720c */ /* 0x000fe20003f05270 */
[----:B------:R-:W-:-:S03]  /*0b70*/  IMAD.U32 R11, RZ, RZ, UR5 ;  /* 0x00000005ff0b7e24 */ /* 0x000fc6000f8e00ff */
[----:B------:R-:W-:Y:S02]  /*0b80*/  SEL R14, R14, 0xffff, !P0 ;  /* 0x0000ffff0e0e7807 */ /* 0x000fe40004000000 */
[C---:B------:R-:W-:Y:S02]  /*0b90*/  ISETP.NE.AND P1, PT, R27.reuse, R11, PT ;  /* 0x0000000b1b00720c */ /* 0x040fe40003f25270 */
[----:B------:R-:W-:Y:S02]  /*0ba0*/  ISETP.NE.AND P0, PT, R27, R12, PT ;  /* 0x0000000c1b00720c */ /* 0x000fe40003f05270 */
[----:B------:R-:W-:-:S04]  /*0bb0*/  SEL R14, R14, 0x1, P1 ;  /* 0x000000010e0e7807 */ /* 0x000fc80000800000 */
[----:B------:R-:W-:Y:S01]  /*0bc0*/  SEL R27, R14, RZ, P0 ;  /* 0x000000ff0e1b7207 */ /* 0x000fe20000000000 */
[----:B------:R-:W-:-:S03]  /*0bd0*/  IMAD.MOV.U32 R14, RZ, RZ, 0xff ;  /* 0x000000ffff0e7424 */ /* 0x000fc600078e00ff */
[----:B------:R-:W-:-:S04]  /*0be0*/  PRMT R28, R27, 0x9910, RZ ;  /* 0x000099101b1c7816 */ /* 0x000fc800000000ff */
[----:B------:R-:W-:-:S13]  /*0bf0*/  ISETP.NE.AND P0, PT, R28, -0x1, PT ;  /* 0xffffffff1c00780c */ /* 0x000fda0003f05270 */
[----:B------:R-:W-:Y:S05]  /*0c00*/  @!P0 BRA `(.L_x_1) ;  /* 0x0000000000688947 */ /* 0x000fea0003800000 */
[----:B------:R-:W0:Y:S01]  /*0c10*/  LDCU.U16 UR4, c[0x0][0x3a0] ;  /* 0x00007400ff0477ac */ /* 0x000e220008000400 */
[----:B-1----:R-:W-:-:S04]  /*0c20*/  ISETP.NE.U32.AND P0, PT, R15, UR10, PT ;  /* 0x0000000a0f007c0c */ /* 0x002fc8000bf05070 */
[----:B------:R-:W-:Y:S01]  /*0c30*/  ISETP.NE.AND.EX P0, PT, RZ, RZ, PT, P0 ;  /* 0x000000ffff00720c */ /* 0x000fe20003f05300 */
[----:B0-----:R-:W-:-:S06]  /*0c40*/  UPRMT UR4, UR4, 0x9910, URZ ;  /* 0x0000991004047896 */ /* 0x001fcc00080000ff */
[----:B------:R-:W-:-:S13]  /*0c50*/  ISETP.EQ.XOR P0, PT, R28, UR4, !P0 ;  /* 0x000000041c007c0c */ /* 0x000fda000c702a70 */
[----:B------:R-:W-:Y:S05]  /*0c60*/  @P0 EXIT ;  /* 0x000000000000094d */ /* 0x000fea0003800000 */
[----:B------:R-:W3:Y:S01]  /*0c70*/  LDL R29, [R24] ;  /* 0x00000000181d7983 */ /* 0x000ee20000100800 */
[----:B------:R-:W-:-:S05]  /*0c80*/  PRMT R14, R26, 0x9910, RZ ;  /* 0x000099101a0e7816 */ /* 0x000fca00000000ff */
[----:B------:R-:W-:-:S04]  /*0c90*/  IMAD R14, R14, 0x5, RZ ;  /* 0x000000050e0e7824 */ /* 0x000fc800078e02ff */
[----:B------:R-:W-:-:S05]  /*0ca0*/  IMAD.MOV R14, RZ, RZ, -R14 ;  /* 0x000000ffff0e7224 */ /* 0x000fca00078e0a0e */
[----:B------:R-:W-:-:S05]  /*0cb0*/  PRMT R31, R14, 0x7710, RZ ;  /* 0x000077100e1f7816 */ /* 0x000fca00000000ff */
[----:B------:R-:W-:-:S05]  /*0cc0*/  IMAD.IADD R14, R20, 0x1, R31 ;  /* 0x00000001140e7824 */ /* 0x000fca00078e021f */
[----:B------:R-:W-:-:S05]  /*0cd0*/  PRMT R14, R14, 0x9910, RZ ;  /* 0x000099100e0e7816 */ /* 0x000fca00000000ff */
[----:B------:R-:W-:-:S05]  /*0ce0*/  IMAD R14, R14, 0x6, RZ ;  /* 0x000000060e0e7824 */ /* 0x000fca00078e02ff */
[----:B------:R-:W-:-:S04]  /*0cf0*/  LOP3.LUT R14, R14, 0xffff, RZ, 0xc0, !PT ;  /* 0x0000ffff0e0e7812 */ /* 0x000fc800078ec0ff */
[----:B------:R-:W-:-:S05]  /*0d00*/  SHF.L.U32 R28, R13, R14, RZ ;  /* 0x0000000e0d1c7219 */ /* 0x000fca00000006ff */
[----:B---3--:R-:W-:-:S05]  /*0d10*/  IMAD.IADD R29, R28, 0x1, R29 ;  /* 0x000000011c1d7824 */ /* 0x008fca00078e021d */
[----:B------:R0:W-:Y:S04]  /*0d20*/  STL [R24], R29 ;  /* 0x0000001d18007387 */ /* 0x0001e80000100800 */
[----:B------:R-:W3:Y:S01]  /*0d30*/  LDL R25, [R25] ;  /* 0x0000000019197983 */ /* 0x000ee20000100800 */
[----:B------:R-:W-:-:S04]  /*0d40*/  SHF.R.U32.HI R14, RZ, R14, R29 ;  /* 0x0000000eff0e7219 */ /* 0x000fc8000001161d */
[----:B------:R-:W-:Y:S02]  /*0d50*/  LOP3.LUT R31, R14, 0x3f, RZ, 0xc0, !PT ;  /* 0x0000003f0e1f7812 */ /* 0x000fe400078ec0ff */
[----:B------:R-:W-:Y:S02]  /*0d60*/  PRMT R14, R27, 0x7610, R14 ;  /* 0x000076101b0e7816 */ /* 0x000fe4000000000e */
[----:B---3--:R-:W-:-:S04]  /*0d70*/  SHF.R.U32.HI R22, RZ, R22, R25 ;  /* 0x00000016ff167219 */ /* 0x008fc80000011619 */
[----:B------:R-:W-:-:S04]  /*0d80*/  LOP3.LUT R22, R22, 0x3f, RZ, 0xc0, !PT ;  /* 0x0000003f16167812 */ /* 0x000fc800078ec0ff */
[----:B------:R-:W-:-:S04]  /*0d90*/  ISETP.GE.U32.AND P0, PT, R22, R31, PT ;  /* 0x0000001f1600720c */ /* 0x000fc80003f06070 */
[----:B0-----:R-:W-:-:S09]  /*0da0*/  SEL R16, R23, R16, !P0 ;  /* 0x0000001017107207 */ /* 0x001fd20004000000 */
.L_x_1:
[----:B-1----:R-:W-:Y:S05]  /*0db0*/  BSYNC.RECONVERGENT B0 ;  /* 0x0000000000007941 */ /* 0x002fea0003800200 */
.L_x_0:
[----:B------:R-:W3:Y:S01]  /*0dc0*/  LDL R24, [R24] ;  /* 0x0000000018187983 */ /* 0x000ee20000100800 */
[----:B------:R-:W-:Y:S01]  /*0dd0*/  PRMT R22, R26, 0x9910, RZ ;  /* 0x000099101a167816 */ /* 0x000fe200000000ff */
[----:B------:R-:W-:Y:S04]  /*0de0*/  BSSY.RECONVERGENT B0, `(.L_x_2) ;  /* 0x0000039000007945 */ /* 0x000fe80003800200 */
[----:B------:R-:W-:-:S04]  /*0df0*/  IMAD R22, R22, 0x5, RZ ;  /* 0x0000000516167824 */ /* 0x000fc800078e02ff */
[----:B------:R-:W-:-:S05]  /*0e00*/  IMAD.MOV R22, RZ, RZ, -R22 ;  /* 0x000000ffff167224 */ /* 0x000fca00078e0a16 */
[----:B------:R-:W-:-:S05]  /*0e10*/  PRMT R23, R22, 0x7710, RZ ;  /* 0x0000771016177816 */ /* 0x000fca00000000ff */
[----:B------:R-:W-:-:S05]  /*0e20*/  IMAD.IADD R23, R20, 0x1, R23 ;  /* 0x0000000114177824 */ /* 0x000fca00078e0217 */
[----:B------:R-:W-:-:S05]  /*0e30*/  PRMT R20, R23, 0x9910, RZ ;  /* 0x0000991017147816 */ /* 0x000fca00000000ff */
[----:B------:R-:W-:-:S05]  /*0e40*/  IMAD R20, R20, 0x6, RZ ;  /* 0x0000000614147824 */ /* 0x000fca00078e02ff */
[----:B------:R-:W-:-:S04]  /*0e50*/  LOP3.LUT R23, R20, 0xffff, RZ, 0xc0, !PT ;  /* 0x0000ffff14177812 */ /* 0x000fc800078ec0ff */
[----:B---3--:R-:W-:-:S05]  /*0e60*/  SHF.R.U32.HI R20, RZ, R23, R24 ;  /* 0x00000017ff147219 */ /* 0x008fca0000011618 */
[----:B------:R-:W-:-:S05]  /*0e70*/  IMAD.SHL.U32 R20, R20, 0x2, RZ ;  /* 0x0000000214147824 */ /* 0x000fca00078e00ff */
[----:B------:R-:W-:-:S04]  /*0e80*/  LOP3.LUT R22, R20, 0x7e, RZ, 0xc0, !PT ;  /* 0x0000007e14167812 */ /* 0x000fc800078ec0ff */
[----:B------:R-:W-:-:S05]  /*0e90*/  LOP3.LUT R20, R22, 0x80, RZ, 0xfc, !PT ;  /* 0x0000008016147812 */ /* 0x000fca00078efcff */
[----:B------:R-:W-:-:S05]  /*0ea0*/  VIADD R23, R20, 0xffffffff ;  /* 0xffffffff14177836 */ /* 0x000fca0000000000 */
[----:B------:R-:W-:-:S13]  /*0eb0*/  LOP3.LUT P0, RZ, R23, R20, RZ, 0xc0, !PT ;  /* 0x0000001417ff7212 */ /* 0x000fda000780c0ff */
[----:B------:R-:W-:Y:S05]  /*0ec0*/  @P0 BRA `(.L_x_3) ;  /* 0x0000000000340947 */ /* 0x000fea0003800000 */
[----:B------:R-:W-:Y:S02]  /*0ed0*/  IMAD R5, R0, -0x21131993, RZ ;  /* 0xdeece66d00057824 */ /* 0x000fe400078e02ff */
[----:B------:R-:W-:-:S04]  /*0ee0*/  IMAD.WIDE.U32 R8, R4, -0x21131993, R6 ;  /* 0xdeece66d04087825 */ /* 0x000fc800078e0006 */
[----:B------:R-:W-:Y:S01]  /*0ef0*/  IMAD R5, R4, 0x5, R5 ;  /* 0x0000000504057824 */ /* 0x000fe200078e0205 */
[----:B------:R-:W-:-:S03]  /*0f00*/  LOP3.LUT R4, R20, 0xffff, RZ, 0xc0, !PT ;  /* 0x0000ffff14047812 */ /* 0x000fc600078ec0ff */
[----:B------:R-:W-:-:S05]  /*0f10*/  IMAD.IADD R9, R9, 0x1, R5 ;  /* 0x0000000109097824 */ /* 0x000fca00078e0205 */
[----:B------:R-:W-:-:S04]  /*0f20*/  LOP3.LUT R9, R9, 0xffff, RZ, 0xc0, !PT ;  /* 0x0000ffff09097812 */ /* 0x000fc800078ec0ff */
[--C-:B------:R-:W-:Y:S02]  /*0f30*/  SHF.R.U32.HI R7, RZ, 0x11, R9.reuse ;  /* 0x00000011ff077819 */ /* 0x100fe40000011609 */
[----:B------:R-:W-:-:S03]  /*0f40*/  SHF.R.U64 R5, R8, 0x11, R9 ;  /* 0x0000001108057819 */ /* 0x000fc60000001209 */
[-C--:B------:R-:W-:Y:S02]  /*0f50*/  IMAD R7, R7, R4.reuse, RZ ;  /* 0x0000000407077224 */ /* 0x080fe400078e02ff */
[----:B------:R-:W-:-:S04]  /*0f60*/  IMAD.WIDE.U32 R4, R5, R4, RZ ;  /* 0x0000000405047225 */ /* 0x000fc800078e00ff */
[----:B------:R-:W-:-:S05]  /*0f70*/  IMAD.IADD R5, R5, 0x1, R7 ;  /* 0x0000000105057824 */ /* 0x000fca00078e0207 */
[----:B------:R-:W-:Y:S01]  /*0f80*/  SHF.R.U64 R20, R4, 0x1f, R5 ;  /* 0x0000001f04147819 */ /* 0x000fe20000001205 */
[----:B------:R-:W-:Y:S06]  /*0f90*/  BRA `(.L_x_4) ;  /* 0x0000000000747947 */ /* 0x000fec0003800000 */
.L_x_3:
[----:B------:R-:W0:Y:S01]  /*0fa0*/  I2F.U16.RP R0, R20 ;  /* 0x0000001400007306 */ /* 0x000e220000109000 */
[----:B------:R-:W-:Y:S01]  /*0fb0*/  IMAD.MOV R23, RZ, RZ, -R20 ;  /* 0x000000ffff177224 */ /* 0x000fe200078e0a14 */
[----:B------:R-:W-:Y:S01]  /*0fc0*/  BSSY.RECONVERGENT B1, `(.L_x_5) ;  /* 0x0000019000017945 */ /* 0x000fe20003800200 */
[----:B------:R-:W-:-:S05]  /*0fd0*/  VIADD R22, R22, 0x7f ;  /* 0x0000007f16167836 */ /* 0x000fca0000000000 */
[----:B0-----:R-:W0:Y:S02]  /*0fe0*/  MUFU.RCP R0, R0 ;  /* 0x0000000000007308 */ /* 0x001e240000001000 */
[----:B0-----:R-:W-:-:S06]  /*0ff0*/  VIADD R4, R0, 0xffffffe ;  /* 0x0ffffffe00047836 */ /* 0x001fcc0000000000 */
[----:B------:R0:W1:Y:S02]  /*1000*/  F2I.FTZ.U32.TRUNC.NTZ R5, R4 ;  /* 0x0000000400057305 */ /* 0x000064000021f000 */
[----:B0-----:R-:W-:Y:S02]  /*1010*/  IMAD.MOV.U32 R4, RZ, RZ, RZ ;  /* 0x000000ffff047224 */ /* 0x001fe400078e00ff */
[----:B-1----:R-:W-:-:S04]  /*1020*/  IMAD R23, R23, R5, RZ ;  /* 0x0000000517177224 */ /* 0x002fc800078e02ff */
[----:B------:R-:W-:-:S07]  /*1030*/  IMAD.HI.U32 R23, R5, R23, R4 ;  /* 0x0000001705177227 */ /* 0x000fce00078e0004 */
.L_x_6:
[----:B------:R-:W-:Y:S02]  /*1040*/  IMAD R9, R9, -0x21131993, RZ ;  /* 0xdeece66d09097824 */ /* 0x000fe400078e02ff */
[----:B------:R-:W-:-:S04]  /*1050*/  IMAD.WIDE.U32 R4, R8, -0x21131993, R6 ;  /* 0xdeece66d08047825 */ /* 0x000fc800078e0006 */
[----:B------:R-:W-:-:S04]  /*1060*/  IMAD R9, R8, 0x5, R9 ;  /* 0x0000000508097824 */ /* 0x000fc800078e0209 */
[----:B------:R-:W-:-:S05]  /*1070*/  IMAD.IADD R9, R5, 0x1, R9 ;  /* 0x0000000105097824 */ /* 0x000fca00078e0209 */
[----:B------:R-:W-:-:S04]  /*1080*/  LOP3.LUT R9, R9, 0xffff, RZ, 0xc0, !PT ;  /* 0x0000ffff09097812 */ /* 0x000fc800078ec0ff */
[----:B------:R-:W-:-:S05]  /*1090*/  SHF.R.U64 R8, R4, 0x11, R9 ;  /* 0x0000001104087819 */ /* 0x000fca0000001209 */
[----:B------:R-:W-:-:S04]  /*10a0*/  IMAD.HI.U32 R0, R23, R8, RZ ;  /* 0x0000000817007227 */ /* 0x000fc800078e00ff */
[----:B------:R-:W-:-:S04]  /*10b0*/  IMAD.MOV R5, RZ, RZ, -R0 ;  /* 0x000000ffff057224 */ /* 0x000fc800078e0a00 */
[----:B------:R-:W-:-:S05]  /*10c0*/  IMAD R5, R20, R5, R8 ;  /* 0x0000000514057224 */ /* 0x000fca00078e0208 */
[----:B------:R-:W-:-:S13]  /*10d0*/  ISETP.GE.U32.AND P0, PT, R5, R20, PT ;  /* 0x000000140500720c */ /* 0x000fda0003f06070 */
[----:B------:R-:W-:-:S05]  /*10e0*/  @P0 IMAD.IADD R5, R5, 0x1, -R20 ;  /* 0x0000000105050824 */ /* 0x000fca00078e0a14 */
[----:B------:R-:W-:-:S13]  /*10f0*/  ISETP.GE.U32.AND P0, PT, R5, R20, PT ;  /* 0x000000140500720c */ /* 0x000fda0003f06070 */
[----:B------:R-:W-:-:S05]  /*1100*/  @P0 IMAD.IADD R5, R5, 0x1, -R20 ;  /* 0x0000000105050824 */ /* 0x000fca00078e0a14 */
[----:B------:R-:W-:Y:S01]  /*1110*/  IADD3 R0, PT, PT, R8, R22, -R5 ;  /* 0x0000001608007210 */ /* 0x000fe20007ffe805 */
[----:B------:R-:W-:-:S03]  /*1120*/  IMAD.MOV.U32 R8, RZ, RZ, R4 ;  /* 0x000000ffff087224 */ /* 0x000fc600078e0004 */
[----:B------:R-:W-:-:S13]  /*1130*/  ISETP.GE.AND P0, PT, R0, RZ, PT ;  /* 0x000000ff0000720c */ /* 0x000fda0003f06270 */
[----:B------:R-:W-:Y:S05]  /*1140*/  @!P0 BRA `(.L_x_6) ;  /* 0xfffffffc00bc8947 */ /* 0x000fea000383ffff */
[----:B------:R-:W-:Y:S05]  /*1150*/  BSYNC.RECONVERGENT B1 ;  /* 0x0000000000017941 */ /* 0x000fea0003800200 */
.L_x_5:
[----:B------:R-:W-:-:S07]  /*1160*/  IMAD.MOV.U32 R20, RZ, RZ, R5 ;  /* 0x000000ffff147224 */ /* 0x000fce00078e0005 */
.L_x_4:
[----:B------:R-:W-:Y:S05]  /*1170*/  BSYNC.RECONVERGENT B0 ;  /* 0x0000000000007941 */ /* 0x000fea0003800200 */
.L_x_2:
[----:B------:R-:W-:Y:S01]  /*1180*/  LOP3.LUT R21, R21, 0xffff, RZ, 0xc0, !PT ;  /* 0x0000ffff15157812 */ /* 0x000fe200078ec0ff */
[----:B------:R-:W-:-:S07]  /*1190*/  IMAD.MOV.U32 R28, RZ, RZ, RZ ;  /* 0x000000ffff1c7224 */ /* 0x000fce00078e00ff */
.L_x_22:
[----:B------:R-:W-:Y:S01]  /*11a0*/  IMAD.MOV.U32 R4, RZ, RZ, -0x6bd21946 ;  /* 0x942de6baff047424 */ /* 0x000fe200078e00ff */
[----:B------:R-:W-:Y:S01]  /*11b0*/  BSSY.RECONVERGENT B0, `(.L_x_7) ;  /* 0x000006c000007945 */ /* 0x000fe20003800200 */
[----:B------:R-:W-:Y:S02]  /*11c0*/  IMAD.MOV.U32 R5, RZ, RZ, 0x40 ;  /* 0x00000040ff057424 */ /* 0x000fe400078e00ff */
[----:B------:R-:W-:Y:S02]  /*11d0*/  IMAD R31, R9, -0x4b9ff597, RZ ;  /* 0xb4600a69091f7824 */ /* 0x000fe400078e02ff */
[----:B------:R-:W-:-:S04]  /*11e0*/  IMAD.HI.U32 R29, R8, -0x4b9ff597, R4 ;  /* 0xb4600a69081d7827 */ /* 0x000fc800078e0004 */
[----:B------:R-:W-:Y:S02]  /*11f0*/  IMAD R27, R9, -0x21131993, RZ ;  /* 0xdeece66d091b7824 */ /* 0x000fe400078e02ff */
[----:B------:R-:W-:Y:S02]  /*1200*/  IMAD.MOV.U32 R4, RZ, RZ, 0xb ;  /* 0x0000000bff047424 */ /* 0x000fe400078e00ff */
[----:B------:R-:W-:Y:S02]  /*1210*/  IMAD.MOV.U32 R5, RZ, RZ, 0x0 ;  /* 0x00000000ff057424 */ /* 0x000fe400078e00ff */
[----:B------:R-:W-:Y:S02]  /*1220*/  IMAD.MOV.U32 R22, RZ, RZ, 0x73c4cd04 ;  /* 0x73c4cd04ff167424 */ /* 0x000fe400078e00ff */
[----:B------:R-:W-:Y:S02]  /*1230*/  IMAD.MOV.U32 R23, RZ, RZ, -0x768ed2c8 ;  /* 0x89712d38ff177424 */ /* 0x000fe400078e00ff */
[----:B------:R-:W-:-:S02]  /*1240*/  IMAD.MOV.U32 R24, RZ, RZ, 0x544e593d ;  /* 0x544e593dff187424 */ /* 0x000fc400078e00ff */
[----:B------:R-:W-:Y:S02]  /*1250*/  IMAD.MOV.U32 R25, RZ, RZ, 0x21280aa8 ;  /* 0x21280aa8ff197424 */ /* 0x000fe400078e00ff */
[C---:B------:R-:W-:Y:S02]  /*1260*/  IMAD R30, R8.reuse, 0x7760bb20, R31 ;  /* 0x7760bb20081e7824 */ /* 0x040fe400078e021f */
[C---:B------:R-:W-:Y:S02]  /*1270*/  IMAD R27, R8.reuse, 0x5, R27 ;  /* 0x00000005081b7824 */ /* 0x040fe400078e021b */
[----:B------:R-:W-:-:S04]  /*1280*/  IMAD.HI.U32 R26, R8, -0x21131993, R4 ;  /* 0xdeece66d081a7827 */ /* 0x000fc800078e0004 */
[----:B------:R-:W-:Y:S02]  /*1290*/  IMAD.MOV.U32 R6, RZ, RZ, -0x6d531d41 ;  /* 0x92ace2bfff067424 */ /* 0x000fe400078e00ff */
[----:B------:R-:W-:Y:S02]  /*12a0*/  IMAD.MOV.U32 R7, RZ, RZ, 0x1b185d56 ;  /* 0x1b185d56ff077424 */ /* 0x000fe400078e00ff */
[----:B------:R-:W-:-:S04]  /*12b0*/  IMAD.HI.U32 R22, R8, 0x772c5f11, R22 ;  /* 0x772c5f1108167827 */ /* 0x000fc800078e0016 */
[----:B------:R-:W-:-:S04]  /*12c0*/  IMAD.HI.U32 R24, R8, -0x42f53b4b, R24 ;  /* 0xbd0ac4b508187827 */ /* 0x000fc800078e0018 */
[----:B------:R-:W-:Y:S01]  /*12d0*/  IMAD.IADD R23, R30, 0x1, R29 ;  /* 0x000000011e177824 */ /* 0x000fe200078e021d */
[----:B------:R-:W-:Y:S01]  /*12e0*/  LOP3.LUT R30, R14, 0xff, RZ, 0xc0, !PT ;  /* 0x000000ff0e1e7812 */ /* 0x000fe200078ec0ff */
[----:B------:R-:W-:Y:S02]  /*12f0*/  IMAD.IADD R26, R26, 0x1, R27 ;  /* 0x000000011a1a7824 */ /* 0x000fe400078e021b */
[----:B------:R-:W-:Y:S01]  /*1300*/  IMAD.HI.U32 R0, R8, -0x3063fc3, R6 ;  /* 0xfcf9c03d08007827 */ /* 0x000fe200078e0006 */
[----:B------:R-:W-:-:S03]  /*1310*/  ISETP.NE.AND P0, PT, R30, 0xff, PT ;  /* 0x000000ff1e00780c */ /* 0x000fc60003f05270 */
[C---:B------:R-:W-:Y:S02]  /*1320*/  IMAD R25, R9.reuse, -0x42f53b4b, RZ ;  /* 0xbd0ac4b509197824 */ /* 0x040fe400078e02ff */
[C---:B------:R-:W-:Y:S02]  /*1330*/  IMAD R27, R9.reuse, 0x772c5f11, RZ ;  /* 0x772c5f11091b7824 */ /* 0x040fe400078e02ff */
[C---:B------:R-:W-:Y:S02]  /*1340*/  IMAD R29, R9.reuse, 0x3749a7f9, RZ ;  /* 0x3749a7f9091d7824 */ /* 0x040fe400078e02ff */
[----:B------:R-:W-:Y:S02]  /*1350*/  IMAD R9, R9, -0x3063fc3, RZ ;  /* 0xfcf9c03d09097824 */ /* 0x000fe400078e02ff */
[----:B------:R-:W-:Y:S02]  /*1360*/  IMAD.MOV.U32 R6, RZ, RZ, 0x7168255e ;  /* 0x7168255eff067424 */ /* 0x000fe400078e00ff */
[----:B------:R-:W-:-:S02]  /*1370*/  IMAD.MOV.U32 R7, RZ, RZ, 0x699d1761 ;  /* 0x699d1761ff077424 */ /* 0x000fc400078e00ff */
[C---:B------:R-:W-:Y:S02]  /*1380*/  IMAD R25, R8.reuse, 0x20c0d498, R25 ;  /* 0x20c0d49808197824 */ /* 0x040fe400078e0219 */
[C---:B------:R-:W-:Y:S02]  /*1390*/  IMAD R31, R8.reuse, 0x2dae45d7, R29 ;  /* 0x2dae45d7081f7824 */ /* 0x040fe400078e021d */
[C---:B------:R-:W-:Y:S02]  /*13a0*/  IMAD R27, R8.reuse, 0x530f32eb, R27 ;  /* 0x530f32eb081b7824 */ /* 0x040fe400078e021b */
[C---:B------:R-:W-:Y:S01]  /*13b0*/  IMAD R29, R8.reuse, 0x7b806e00, R9 ;  /* 0x7b806e00081d7824 */ /* 0x040fe200078e0209 */
[----:B------:R-:W-:Y:S01]  /*13c0*/  SHF.R.U32.HI R9, RZ, 0xd, R26 ;  /* 0x0000000dff097819 */ /* 0x000fe2000001161a */
[----:B------:R-:W-:Y:S01]  /*13d0*/  IMAD.WIDE.U32 R6, R8, 0x3749a7f9, R6 ;  /* 0x3749a7f908067825 */ /* 0x000fe200078e0006 */
[----:B------:R-:W-:Y:S02]  /*13e0*/  SHF.R.U32.HI R8, RZ, 0xd, R23 ;  /* 0x0000000dff087819 */ /* 0x000fe40000011617 */
[----:B------:R-:W-:Y:S01]  /*13f0*/  LOP3.LUT R9, R9, 0x7, RZ, 0xc0, !PT ;  /* 0x0000000709097812 */ /* 0x000fe200078ec0ff */
[----:B------:R-:W-:Y:S01]  /*1400*/  IMAD.IADD R23, R24, 0x1, R25 ;  /* 0x0000000118177824 */ /* 0x000fe200078e0219 */
[----:B------:R-:W-:Y:S01]  /*1410*/  LOP3.LUT R8, R8, 0x7, RZ, 0xc0, !PT ;  /* 0x0000000708087812 */ /* 0x000fe200078ec0ff */
[----:B------:R-:W-:-:S02]  /*1420*/  IMAD.IADD R24, R0, 0x1, R29 ;  /* 0x0000000100187824 */ /* 0x000fc400078e021d */
[----:B------:R-:W-:Y:S01]  /*1430*/  IMAD.IADD R0, R7, 0x1, R31 ;  /* 0x0000000107007824 */ /* 0x000fe200078e021f */
[----:B------:R-:W-:Y:S01]  /*1440*/  IADD3 R8, PT, PT, -R8, R9, R18 ;  /* 0x0000000908087210 */ /* 0x000fe20007ffe112 */
[----:B------:R-:W-:Y:S01]  /*1450*/  IMAD.IADD R22, R22, 0x1, R27 ;  /* 0x0000000116167824 */ /* 0x000fe200078e021b */
[----:B------:R-:W-:Y:S01]  /*1460*/  SHF.R.U32.HI R24, RZ, 0xd, R24 ;  /* 0x0000000dff187819 */ /* 0x000fe20000011618 */
[----:B------:R-:W-:Y:S01]  /*1470*/  VIADD R28, R28, 0x1 ;  /* 0x000000011c1c7836 */ /* 0x000fe20000000000 */
[----:B------:R-:W-:Y:S02]  /*1480*/  LOP3.LUT R9, R0, 0xffff, RZ, 0xc0, !PT ;  /* 0x0000ffff00097812 */ /* 0x000fe400078ec0ff */
[----:B------:R-:W-:Y:S02]  /*1490*/  SHF.R.U32.HI R23, RZ, 0xe, R23 ;  /* 0x0000000eff177819 */ /* 0x000fe40000011617 */
[----:B------:R-:W-:Y:S02]  /*14a0*/  SHF.R.U32.HI R22, RZ, 0xe, R22 ;  /* 0x0000000eff167819 */ /* 0x000fe40000011616 */
[----:B------:R-:W-:-:S02]  /*14b0*/  LOP3.LUT R24, R24, 0x7, RZ, 0xc0, !PT ;  /* 0x0000000718187812 */ /* 0x000fc400078ec0ff */
[----:B------:R-:W-:Y:S02]  /*14c0*/  SHF.R.U32.HI R25, RZ, 0xd, R9 ;  /* 0x0000000dff197819 */ /* 0x000fe40000011609 */
[----:B------:R-:W-:Y:S02]  /*14d0*/  LOP3.LUT R23, R23, 0x3, RZ, 0xc0, !PT ;  /* 0x0000000317177812 */ /* 0x000fe400078ec0ff */
[----:B------:R-:W-:Y:S02]  /*14e0*/  LOP3.LUT R22, R22, 0x3, RZ, 0xc0, !PT ;  /* 0x0000000316167812 */ /* 0x000fe400078ec0ff */
[----:B------:R-:W-:Y:S02]  /*14f0*/  IADD3 R25, PT, PT, -R25, R24, R21 ;  /* 0x0000001819197210 */ /* 0x000fe40007ffe115 */
[----:B------:R-:W-:Y:S02]  /*1500*/  IADD3 R22, PT, PT, -R22, R23, R20 ;  /* 0x0000001716167210 */ /* 0x000fe40007ffe114 */
[----:B------:R-:W-:Y:S01]  /*1510*/  ISETP.NE.AND P1, PT, R28, 0xa, PT ;  /* 0x0000000a1c00780c */ /* 0x000fe20003f25270 */
[----:B------:R-:W-:-:S02]  /*1520*/  IMAD R23, R25, 0x20, R8 ;  /* 0x0000002019177824 */ /* 0x000fc400078e0208 */
[----:B------:R-:W-:Y:S01]  /*1530*/  IMAD.MOV.U32 R8, RZ, RZ, R6 ;  /* 0x000000ffff087224 */ /* 0x000fe200078e0006 */
[----:B------:R-:W-:Y:S09]  /*1540*/  @P0 BRA `(.L_x_8) ;  /* 0x0000000000c80947 */ /* 0x000ff20003800000 */
[----:B------:R-:W-:Y:S01]  /*1550*/  ISETP.NE.AND P0, PT, R23, R12, PT ;  /* 0x0000000c1700720c */ /* 0x000fe20003f05270 */
[----:B------:R-:W-:Y:S01]  /*1560*/  BSSY.RELIABLE B1, `(.L_x_9) ;  /* 0x000000b000017945 */ /* 0x000fe20003800100 */
[----:B------:R-:W-:-:S11]  /*1570*/  PRMT R24, RZ, 0x7610, R24 ;  /* 0x00007610ff187816 */ /* 0x000fd60000000018 */
[----:B------:R-:W-:Y:S05]  /*1580*/  @!P0 BRA `(.L_x_10) ;  /* 0x0000000000208947 */ /* 0x000fea0003800000 */
[C---:B------:R-:W-:Y:S01]  /*1590*/  ISETP.NE.AND P0, PT, R23.reuse, R10, PT ;  /* 0x0000000a1700720c */ /* 0x040fe20003f05270 */
[----:B------:R-:W-:Y:S01]  /*15a0*/  IMAD.MOV.U32 R24, RZ, RZ, 0x1 ;  /* 0x00000001ff187424 */ /* 0x000fe200078e00ff */
[CC--:B------:R-:W-:Y:S01]  /*15b0*/  ISETP.NE.AND P3, PT, R23.reuse, R11.reuse, PT ;  /* 0x0000000b1700720c */ /* 0x0c0fe20003f65270 */
[----:B------:R-:W-:Y:S01]  /*15c0*/  IMAD.MOV.U32 R14, RZ, RZ, 0xff ;  /* 0x000000ffff0e7424 */ /* 0x000fe200078e00ff */
[----:B------:R-:W-:-:S04]  /*15d0*/  ISETP.NE.AND P2, PT, R23, R11, PT ;  /* 0x0000000b1700720c */ /* 0x000fc80003f45270 */
[----:B------:R-:W-:-:S07]  /*15e0*/  SEL R24, R24, 0x2, !P2 ;  /* 0x0000000218187807 */ /* 0x000fce0005000000 */
[----:B------:R-:W-:Y:S05]  /*15f0*/  @P0 BREAK.RELIABLE P3, B1 ;  /* 0x0000000000010942 */ /* 0x000fea0001800100 */
[----:B------:R-:W-:Y:S05]  /*1600*/  @P0 BRA P3, `(.L_x_8) ;  /* 0x0000000000980947 */ /* 0x000fea0001800000 */
.L_x_10:
[----:B------:R-:W-:Y:S05]  /*1610*/  BSYNC.RELIABLE B1 ;  /* 0x0000000000017941 */ /* 0x000fea0003800100 */
.L_x_9:
[----:B------:R-:W0:Y:S01]  /*1620*/  LDCU.U16 UR4, c[0x0][0x3a0] ;  /* 0x00007400ff0477ac */ /* 0x000e220008000400 */
[----:B------:R-:W-:Y:S02]  /*1630*/  ISETP.NE.U32.AND P0, PT, R15, UR10, PT ;  /* 0x0000000a0f007c0c */ /* 0x000fe4000bf05070 */
[----:B------:R-:W-:Y:S02]  /*1640*/  PRMT R14, R24, 0x9910, RZ ;  /* 0x00009910180e7816 */ /* 0x000fe400000000ff */
[----:B------:R-:W-:Y:S01]  /*1650*/  ISETP.NE.AND.EX P0, PT, RZ, RZ, PT, P0 ;  /* 0x000000ffff00720c */ /* 0x000fe20003f05300 */
[----:B0-----:R-:W-:-:S06]  /*1660*/  UPRMT UR4, UR4, 0x9910, URZ ;  /* 0x0000991004047896 */ /* 0x001fcc00080000ff */
[----:B------:R-:W-:-:S13]  /*1670*/  ISETP.EQ.XOR P0, PT, R14, UR4, !P0 ;  /* 0x000000040e007c0c */ /* 0x000fda000c702a70 */
[----:B------:R-:W-:Y:S05]  /*1680*/  @P0 EXIT ;  /* 0x000000000000094d */ /* 0x000fea0003800000 */
[----:B------:R-:W-:-:S05]  /*1690*/  LOP3.LUT R14, R23, 0xffff, RZ, 0xc0, !PT ;  /* 0x0000ffff170e7812 */ /* 0x000fca00078ec0ff */
[----:B------:R-:W-:-:S05]  /*16a0*/  IMAD R14, R14, 0x3334, RZ ;  /* 0x000033340e0e7824 */ /* 0x000fca00078e02ff */
[----:B------:R-:W-:-:S05]  /*16b0*/  SHF.R.U32.HI R14, RZ, 0x10, R14 ;  /* 0x00000010ff0e7819 */ /* 0x000fca000001160e */
[----:B------:R-:W-:-:S05]  /*16c0*/  IMAD R26, R14, 0x4, R1 ;  /* 0x000000040e1a7824 */ /* 0x000fca00078e0201 */
[----:B------:R-:W3:Y:S01]  /*16d0*/  LDL R30, [R26] ;  /* 0x000000001a1e7983 */ /* 0x000ee20000100800 */
[----:B------:R-:W-:Y:S01]  /*16e0*/  PRMT R14, R14, 0x9910, RZ ;  /* 0x000099100e0e7816 */ /* 0x000fe200000000ff */
[----:B------:R-:W-:-:S04]  /*16f0*/  IMAD.HI R27, R16, 0x66666667, RZ ;  /* 0x66666667101b7827 */ /* 0x000fc800078e02ff */
[----:B------:R-:W-:Y:S01]  /*1700*/  IMAD R14, R14, 0x5, RZ ;  /* 0x000000050e0e7824 */ /* 0x000fe200078e02ff */
[----:B------:R-:W-:-:S03]  /*1710*/  SHF.R.S32.HI R32, RZ, 0x1, R27 ;  /* 0x00000001ff207819 */ /* 0x000fc6000001141b */
[----:B------:R-:W-:Y:S01]  /*1720*/  IMAD.MOV R14, RZ, RZ, -R14 ;  /* 0x000000ffff0e7224 */ /* 0x000fe200078e0a0e */
[----:B------:R-:W-:-:S04]  /*1730*/  LEA.HI R32, R27, R32, RZ, 0x1 ;  /* 0x000000201b207211 */ /* 0x000fc800078f08ff */
[----:B------:R-:W-:Y:S01]  /*1740*/  PRMT R14, R14, 0x7710, RZ ;  /* 0x000077100e0e7816 */ /* 0x000fe200000000ff */
[----:B------:R-:W-:-:S04]  /*1750*/  IMAD R27, R32, 0x4, R1 ;  /* 0x00000004201b7824 */ /* 0x000fc800078e0201 */
        /* <DEDUP_REMOVED lines=8> */
[----:B------:R-:W-:Y:S01]  /*17e0*/  IMAD R32, R32, -0x5, R16 ;  /* 0xfffffffb20207824 */ /* 0x000fe200078e0210 */
[----:B------:R-:W-:-:S03]  /*17f0*/  SHF.R.U32.HI R14, RZ, R14, R25 ;  /* 0x0000000eff0e7219 */ /* 0x000fc60000011619 */
[----:B------:R-:W-:Y:S01]  /*1800*/  IMAD R32, R32, 0x6, RZ ;  /* 0x0000000620207824 */ /* 0x000fe200078e02ff */
[----:B------:R-:W-:Y:S02]  /*1810*/  LOP3.LUT R29, R14, 0x3f, RZ, 0xc0, !PT ;  /* 0x0000003f0e1d7812 */ /* 0x000fe400078ec0ff */
[----:B------:R-:W-:Y:S02]  /*1820*/  PRMT R14, R24, 0x7610, R14 ;  /* 0x00007610180e7816 */ /* 0x000fe4000000000e */
[----:B---3--:R-:W-:-:S04]  /*1830*/  SHF.R.U32.HI R32, RZ, R32, R27 ;  /* 0x00000020ff207219 */ /* 0x008fc8000001161b */
[----:B------:R-:W-:-:S04]  /*1840*/  LOP3.LUT R32, R32, 0x3f, RZ, 0xc0, !PT ;  /* 0x0000003f20207812 */ /* 0x000fc800078ec0ff */
[----:B------:R-:W-:-:S04]  /*1850*/  ISETP.GE.U32.AND P0, PT, R32, R29, PT ;  /* 0x0000001d2000720c */ /* 0x000fc80003f06070 */
[----:B0-----:R-:W-:-:S09]  /*1860*/  SEL R16, R23, R16, !P0 ;  /* 0x0000001017107207 */ /* 0x001fd20004000000 */
.L_x_8:
[----:B------:R-:W-:Y:S05]  /*1870*/  BSYNC.RECONVERGENT B0 ;  /* 0x0000000000007941 */ /* 0x000fea0003800200 */
.L_x_7:
[----:B------:R-:W-:-:S04]  /*1880*/  IMAD.HI.U32 R26, R23, 0x33333334, RZ ;  /* 0x33333334171a7827 */ /* 0x000fc800078e00ff */
[----:B------:R-:W-:-:S05]  /*1890*/  IMAD R24, R26, 0x4, R1 ;  /* 0x000000041a187824 */ /* 0x000fca00078e0201 */
[----:B------:R-:W3:Y:S01]  /*18a0*/  LDL R30, [R24] ;  /* 0x00000000181e7983 */ /* 0x000ee20000100800 */
[----:B------:R-:W-:Y:S01]  /*18b0*/  IMAD R25, R26, -0x5, R23 ;  /* 0xfffffffb1a197824 */ /* 0x000fe200078e0217 */
[----:B------:R-:W-:Y:S03]  /*18c0*/  BSSY.RECONVERGENT B0, `(.L_x_11) ;  /* 0x00000f0000007945 */ /* 0x000fe60003800200 */
[----:B------:R-:W-:-:S05]  /*18d0*/  IMAD R25, R25, 0x6, RZ ;  /* 0x0000000619197824 */ /* 0x000fca00078e02ff */
[----:B---3--:R-:W-:-:S04]  /*18e0*/  SHF.R.U32.HI R26, RZ, R25, R30 ;  /* 0x00000019ff1a7219 */ /* 0x008fc8000001161e */
[----:B------:R-:W-:-:S05]  /*18f0*/  LOP3.LUT R26, R26, 0x3f, RZ, 0xc0, !PT ;  /* 0x0000003f1a1a7812 */ /* 0x000fca00078ec0ff */
[----:B------:R-:W-:Y:S01]  /*1900*/  VIADD R27, R26, 0x3f ;  /* 0x0000003f1a1b7836 */ /* 0x000fe20000000000 */
[----:B------:R-:W-:-:S04]  /*1910*/  SHF.R.S32.HI R26, RZ, 0x1f, R22 ;  /* 0x0000001fff1a7819 */ /* 0x000fc80000011416 */
[----:B------:R-:W-:-:S04]  /*1920*/  ISETP.GT.U32.AND P0, PT, R22, R27, PT ;  /* 0x0000001b1600720c */ /* 0x000fc80003f04070 */
[----:B------:R-:W-:-:S13]  /*1930*/  ISETP.GT.AND.EX P0, PT, R26, RZ, PT, P0 ;  /* 0x000000ff1a00720c */ /* 0x000fda0003f04300 */
[----:B------:R-:W-:Y:S05]  /*1940*/  @!P0 BRA `(.L_x_12) ;  /* 0x0000000c009c8947 */ /* 0x000fea0003800000 */
[----:B------:R-:W-:Y:S01]  /*1950*/  IMAD R7, R0, -0x21131993, RZ ;  /* 0xdeece66d00077824 */ /* 0x000fe200078e02ff */
[----:B------:R-:W-:Y:S01]  /*1960*/  BSSY.RECONVERGENT B1, `(.L_x_13) ;  /* 0x000003a000017945 */ /* 0x000fe20003800200 */
[----:B------:R-:W-:-:S04]  /*1970*/  IMAD.WIDE.U32 R8, R6, -0x21131993, R4 ;  /* 0xdeece66d06087825 */ /* 0x000fc800078e0004 */
[----:B------:R-:W-:Y:S02]  /*1980*/  IMAD R7, R6, 0x5, R7 ;  /* 0x0000000506077824 */ /* 0x000fe400078e0207 */
[----:B------:R-:W-:Y:S02]  /*1990*/  IMAD.MOV.U32 R26, RZ, RZ, R30 ;  /* 0x000000ffff1a7224 */ /* 0x000fe400078e001e */
[----:B------:R-:W-:-:S05]  /*19a0*/  IMAD.IADD R7, R9, 0x1, R7 ;  /* 0x0000000109077824 */ /* 0x000fca00078e0207 */
[----:B------:R-:W-:-:S04]  /*19b0*/  LOP3.LUT R31, R7, 0xffff, RZ, 0xc0, !PT ;  /* 0x0000ffff071f7812 */ /* 0x000fc800078ec0ff */
[----:B------:R-:W-:-:S05]  /*19c0*/  SHF.R.U64 R0, R8, 0x11, R31 ;  /* 0x0000001108007819 */ /* 0x000fca000000121f */
[----:B------:R-:W-:-:S04]  /*19d0*/  IMAD.HI.U32 R29, R0, 0x55555556, RZ ;  /* 0x55555556001d7827 */ /* 0x000fc800078e00ff */
[----:B------:R-:W-:-:S04]  /*19e0*/  IMAD R29, R29, -0x3, R0 ;  /* 0xfffffffd1d1d7824 */ /* 0x000fc800078e0200 */
[----:B------:R-:W-:-:S05]  /*19f0*/  VIADD R32, R29, 0x1 ;  /* 0x000000011d207836 */ /* 0x000fca0000000000 */
[----:B------:R-:W-:-:S04]  /*1a00*/  LOP3.LUT R0, R32, 0xffff, RZ, 0xc0, !PT ;  /* 0x0000ffff20007812 */ /* 0x000fc800078ec0ff */
[----:B------:R-:W-:-:S13]  /*1a10*/  LOP3.LUT P0, RZ, R29, R0, RZ, 0xc0, !PT ;  /* 0x000000001dff7212 */ /* 0x000fda000780c0ff */
[----:B------:R-:W-:Y:S05]  /*1a20*/  @!P0 BRA `(.L_x_14) ;  /* 0x0000000000848947 */ /* 0x000fea0003800000 */
[----:B------:R0:W1:Y:S01]  /*1a30*/  I2F.U16.RP R30, R32 ;  /* 0x00000020001e7306 */ /* 0x0000620000109000 */
[----:B------:R-:W-:Y:S01]  /*1a40*/  IMAD.MOV R9, RZ, RZ, -R0 ;  /* 0x000000ffff097224 */ /* 0x000fe200078e0a00 */
[----:B------:R-:W-:Y:S01]  /*1a50*/  BSSY.RECONVERGENT B2, `(.L_x_15) ;  /* 0x000001c000027945 */ /* 0x000fe20003800200 */
[----:B------:R-:W-:Y:S02]  /*1a60*/  ISETP.NE.U32.AND P0, PT, R0, RZ, PT ;  /* 0x000000ff0000720c */ /* 0x000fe40003f05070 */
[----:B0-----:R-:W-:-:S03]  /*1a70*/  LOP3.LUT R32, RZ, R0, RZ, 0x33, !PT ;  /* 0x00000000ff207212 */ /* 0x001fc600078e33ff */
[----:B-1----:R-:W0:Y:S02]  /*1a80*/  MUFU.RCP R30, R30 ;  /* 0x0000001e001e7308 */ /* 0x002e240000001000 */
[----:B0-----:R-:W-:-:S06]  /*1a90*/  VIADD R6, R30, 0xffffffe ;  /* 0x0ffffffe1e067836 */ /* 0x001fcc0000000000 */
[----:B------:R0:W1:Y:S02]  /*1aa0*/  F2I.FTZ.U32.TRUNC.NTZ R7, R6 ;  /* 0x0000000600077305 */ /* 0x000064000021f000 */
[----:B0-----:R-:W-:Y:S02]  /*1ab0*/  IMAD.MOV.U32 R6, RZ, RZ, RZ ;  /* 0x000000ffff067224 */ /* 0x001fe400078e00ff */
[----:B-1----:R-:W-:-:S04]  /*1ac0*/  IMAD R9, R9, R7, RZ ;  /* 0x0000000709097224 */ /* 0x002fc800078e02ff */
[----:B------:R-:W-:-:S04]  /*1ad0*/  IMAD.HI.U32 R33, R7, R9, R6 ;  /* 0x0000000907217227 */ /* 0x000fc800078e0006 */
[----:B------:R-:W-:-:S07]  /*1ae0*/  IMAD.MOV.U32 R9, RZ, RZ, R31 ;  /* 0x000000ffff097224 */ /* 0x000fce00078e001f */
.L_x_16:
        /* <DEDUP_REMOVED lines=13> */
[----:B------:R-:W-:-:S04]  /*1bc0*/  SEL R30, R32, R7, !P0 ;  /* 0x00000007201e7207 */ /* 0x000fc80004000000 */
[----:B------:R-:W-:Y:S01]  /*1bd0*/  IADD3 R7, PT, PT, R8, R29, -R30 ;  /* 0x0000001d08077210 */ /* 0x000fe20007ffe81e */
[----:B------:R-:W-:-:S03]  /*1be0*/  IMAD.MOV.U32 R8, RZ, RZ, R6 ;  /* 0x000000ffff087224 */ /* 0x000fc600078e0006 */
[----:B------:R-:W-:-:S13]  /*1bf0*/  ISETP.GE.AND P2, PT, R7, RZ, PT ;  /* 0x000000ff0700720c */ /* 0x000fda0003f46270 */
[----:B------:R-:W-:Y:S05]  /*1c00*/  @!P2 BRA `(.L_x_16) ;  /* 0xfffffffc00b8a947 */ /* 0x000fea000383ffff */
[----:B------:R-:W-:Y:S05]  /*1c10*/  BSYNC.RECONVERGENT B2 ;  /* 0x0000000000027941 */ /* 0x000fea0003800200 */
.L_x_15:
[----:B------:R-:W-:Y:S01]  /*1c20*/  IMAD.MOV.U32 R6, RZ, RZ, R30 ;  /* 0x000000ffff067224 */ /* 0x000fe200078e001e */
[----:B------:R-:W-:Y:S06]  /*1c30*/  BRA `(.L_x_17) ;  /* 0x0000000000307947 */ /* 0x000fec0003800000 */
.L_x_14:
[----:B------:R-:W-:Y:S02]  /*1c40*/  IMAD R7, R7, -0x21131993, RZ ;  /* 0xdeece66d07077824 */ /* 0x000fe400078e02ff */
[----:B------:R-:W-:-:S04]  /*1c50*/  IMAD.WIDE.U32 R4, R8, -0x21131993, R4 ;  /* 0xdeece66d08047825 */ /* 0x000fc800078e0004 */
[----:B------:R-:W-:Y:S02]  /*1c60*/  IMAD R9, R8, 0x5, R7 ;  /* 0x0000000508097824 */ /* 0x000fe400078e0207 */
[----:B------:R-:W-:Y:S02]  /*1c70*/  IMAD.MOV.U32 R8, RZ, RZ, R4 ;  /* 0x000000ffff087224 */ /* 0x000fe400078e0004 */
[----:B------:R-:W-:-:S05]  /*1c80*/  IMAD.IADD R9, R5, 0x1, R9 ;  /* 0x0000000105097824 */ /* 0x000fca00078e0209 */
[----:B------:R-:W-:-:S04]  /*1c90*/  LOP3.LUT R9, R9, 0xffff, RZ, 0xc0, !PT ;  /* 0x0000ffff09097812 */ /* 0x000fc800078ec0ff */
[--C-:B------:R-:W-:Y:S02]  /*1ca0*/  SHF.R.U32.HI R5, RZ, 0x11, R9.reuse ;  /* 0x00000011ff057819 */ /* 0x100fe40000011609 */
[----:B------:R-:W-:-:S03]  /*1cb0*/  SHF.R.U64 R7, R4, 0x11, R9 ;  /* 0x0000001104077819 */ /* 0x000fc60000001209 */
[-C--:B------:R-:W-:Y:S02]  /*1cc0*/  IMAD R5, R5, R0.reuse, RZ ;  /* 0x0000000005057224 */ /* 0x080fe400078e02ff */
[----:B------:R-:W-:-:S04]  /*1cd0*/  IMAD.WIDE.U32 R6, R7, R0, RZ ;  /* 0x0000000007067225 */ /* 0x000fc800078e00ff */
[----:B------:R-:W-:-:S05]  /*1ce0*/  IMAD.IADD R5, R7, 0x1, R5 ;  /* 0x0000000107057824 */ /* 0x000fca00078e0205 */
[----:B------:R-:W-:-:S07]  /*1cf0*/  SHF.R.U64 R6, R6, 0x1f, R5 ;  /* 0x0000001f06067819 */ /* 0x000fce0000001205 */
.L_x_17:
[----:B------:R-:W-:Y:S05]  /*1d00*/  BSYNC.RECONVERGENT B1 ;  /* 0x0000000000017941 */ /* 0x000fea0003800200 */
.L_x_13:
[----:B------:R-:W-:Y:S01]  /*1d10*/  SHF.R.U32.HI R0, RZ, 0xf, R22 ;  /* 0x0000000fff007819 */ /* 0x000fe20000011616 */
[C---:B------:R-:W-:Y:S01]  /*1d20*/  VIADD R5, R23.reuse, 0xffffffe0 ;  /* 0xffffffe017057836 */ /* 0x040fe20000000000 */
[----:B------:R-:W-:Y:S01]  /*1d30*/  BSSY.RECONVERGENT B1, `(.L_x_18) ;  /* 0x0000048000017945 */ /* 0x000fe20003800200 */
[----:B------:R-:W-:Y:S01]  /*1d40*/  VIADD R29, R23, 0xffffffff ;  /* 0xffffffff171d7836 */ /* 0x000fe20000000000 */
[----:B------:R-:W-:Y:S01]  /*1d50*/  LOP3.LUT R0, R0, 0x1, RZ, 0xc0, !PT ;  /* 0x0000000100007812 */ /* 0x000fe200078ec0ff */
[----:B------:R-:W-:Y:S01]  /*1d60*/  IMAD.HI.U32 R4, R5, -0x33333333, RZ ;  /* 0xcccccccd05047827 */ /* 0x000fe200078e00ff */
[----:B------:R-:W-:Y:S02]  /*1d70*/  LOP3.LUT R34, R22, 0x8000, RZ, 0xc0, !PT ;  /* 0x0000800016227812 */ /* 0x000fe400078ec0ff */
[----:B------:R-:W-:Y:S01]  /*1d80*/  ISETP.NE.U32.AND P0, PT, R0, 0x1, PT ;  /* 0x000000010000780c */ /* 0x000fe20003f05070 */
[----:B------:R-:W-:Y:S01]  /*1d90*/  IMAD.HI.U32 R31, R29, -0x33333333, RZ ;  /* 0xcccccccd1d1f7827 */ /* 0x000fe200078e00ff */
[----:B------:R-:W-:-:S02]  /*1da0*/  SHF.R.U32.HI R32, RZ, 0x2, R4 ;  /* 0x00000002ff207819 */ /* 0x000fc40000011604 */
[----:B------:R-:W-:Y:S01]  /*1db0*/  LOP3.LUT R4, R4, 0xfffffffc, RZ, 0xc0, !PT ;  /* 0xfffffffc04047812 */ /* 0x000fe200078ec0ff */
[----:B------:R-:W-:Y:S01]  /*1dc0*/  VIADD R0, R22, 0xffffffff ;  /* 0xffffffff16007836 */ /* 0x000fe20000000000 */
[----:B------:R-:W-:Y:S01]  /*1dd0*/  SHF.R.U32.HI R30, RZ, 0x2, R31 ;  /* 0x00000002ff1e7819 */ /* 0x000fe2000001161f */
[----:B------:R-:W-:Y:S02]  /*1de0*/  VIADD R33, R23, 0x20 ;  /* 0x0000002017217836 */ /* 0x000fe40000000000 */
[----:B------:R-:W-:Y:S01]  /*1df0*/  IMAD.IADD R4, R1, 0x1, R4 ;  /* 0x0000000101047824 */ /* 0x000fe200078e0204 */
[----:B------:R-:W-:Y:S01]  /*1e00*/  ISETP.LT.OR P0, PT, R27, R0, !P0 ;  /* 0x000000001b00720c */ /* 0x000fe20004701670 */
[----:B------:R-:W-:Y:S02]  /*1e10*/  VIADD R0, R23, 0x1 ;  /* 0x0000000117007836 */ /* 0x000fe40000000000 */
[----:B------:R-:W-:Y:S01]  /*1e20*/  IMAD R27, R32, -0x5, R5 ;  /* 0xfffffffb201b7824 */ /* 0x000fe200078e0205 */
[----:B------:R-:W-:Y:S01]  /*1e30*/  LOP3.LUT R5, R22, 0x7fff, RZ, 0xc0, !PT ;  /* 0x00007fff16057812 */ /* 0x000fe200078ec0ff */
[----:B------:R-:W-:-:S02]  /*1e40*/  IMAD.MOV.U32 R32, RZ, RZ, 0x1 ;  /* 0x00000001ff207424 */ /* 0x000fc400078e00ff */
[----:B------:R-:W-:Y:S02]  /*1e50*/  IMAD R29, R30, -0x5, R29 ;  /* 0xfffffffb1e1d7824 */ /* 0x000fe400078e021d */
[----:B------:R-:W-:Y:S01]  /*1e60*/  IMAD.HI.U32 R30, R0, 0x33333334, RZ ;  /* 0x33333334001e7827 */ /* 0x000fe200078e00ff */
[----:B------:R-:W-:-:S03]  /*1e70*/  SHF.L.U32 R7, R32, R25, RZ ;  /* 0x0000001920077219 */ /* 0x000fc600000006ff */
[----:B------:R-:W-:-:S04]  /*1e80*/  IMAD.HI.U32 R36, R33, 0x33333334, RZ ;  /* 0x3333333421247827 */ /* 0x000fc800078e00ff */
[----:B------:R-:W-:Y:S01]  /*1e90*/  IMAD R32, R30, -0x5, R0 ;  /* 0xfffffffb1e207824 */ /* 0x000fe200078e0200 */
[----:B------:R-:W-:Y:S01]  /*1ea0*/  LOP3.LUT R0, R31, 0xfffffffc, RZ, 0xc0, !PT ;  /* 0xfffffffc1f007812 */ /* 0x000fe200078ec0ff */
[----:B------:R-:W-:Y:S02]  /*1eb0*/  IMAD R33, R36, -0x5, R33 ;  /* 0xfffffffb24217824 */ /* 0x000fe400078e0221 */
[--C-:B------:R-:W-:Y:S02]  /*1ec0*/  IMAD R30, R30, 0x4, R1.reuse ;  /* 0x000000041e1e7824 */ /* 0x100fe400078e0201 */
[----:B------:R-:W-:Y:S02]  /*1ed0*/  IMAD R31, R36, 0x4, R1 ;  /* 0x00000004241f7824 */ /* 0x000fe400078e0201 */
[----:B------:R-:W-:Y:S02]  /*1ee0*/  IMAD R32, R32, 0x6, RZ ;  /* 0x0000000620207824 */ /* 0x000fe400078e02ff */
[----:B------:R-:W-:-:S02]  /*1ef0*/  IMAD.IADD R0, R1, 0x1, R0 ;  /* 0x0000000101007824 */ /* 0x000fc400078e0200 */
[----:B------:R-:W-:Y:S02]  /*1f00*/  IMAD R33, R33, 0x6, RZ ;  /* 0x0000000621217824 */ /* 0x000fe400078e02ff */
[----:B------:R-:W-:Y:S02]  /*1f10*/  IMAD R29, R29, 0x6, RZ ;  /* 0x000000061d1d7824 */ /* 0x000fe400078e02ff */
[----:B------:R-:W-:Y:S01]  /*1f20*/  IMAD R27, R27, 0x6, RZ ;  /* 0x000000061b1b7824 */ /* 0x000fe200078e02ff */
[----:B------:R-:W-:Y:S06]  /*1f30*/  @P0 BRA `(.L_x_19) ;  /* 0x00000000009c0947 */ /* 0x000fec0003800000 */
[----:B------:R-:W3:Y:S02]  /*1f40*/  LDL R35, [R30] ;  /* 0x000000001e237983 */ /* 0x000ee40000100800 */
[----:B---3--:R-:W-:-:S04]  /*1f50*/  SHF.R.U32.HI R35, RZ, R32, R35 ;  /* 0x00000020ff237219 */ /* 0x008fc80000011623 */
[----:B------:R-:W-:-:S05]  /*1f60*/  LOP3.LUT R35, R35, 0x3f, RZ, 0xc0, !PT ;  /* 0x0000003f23237812 */ /* 0x000fca00078ec0ff */
[----:B------:R-:W-:-:S05]  /*1f70*/  VIADD R36, R35, 0x3f ;  /* 0x0000003f23247836 */ /* 0x000fca0000000000 */
[----:B------:R-:W-:-:S13]  /*1f80*/  ISETP.GE.U32.AND P0, PT, R36, R5, PT ;  /* 0x000000052400720c */ /* 0x000fda0003f06070 */
[----:B------:R-:W-:Y:S05]  /*1f90*/  @P0 BRA `(.L_x_19) ;  /* 0x0000000000840947 */ /* 0x000fea0003800000 */
        /* <DEDUP_REMOVED lines=18> */
[----:B------:R-:W-:-:S04]  /*20c0*/  IMAD.HI R35, R16, 0x66666667, RZ ;  /* 0x6666666710237827 */ /* 0x000fc800078e02ff */
[----:B------:R-:W-:Y:S01]  /*20d0*/  IMAD.IADD R26, R26, 0x1, R7 ;  /* 0x000000011a1a7824 */ /* 0x000fe200078e0207 */
[----:B------:R-:W-:-:S04]  /*20e0*/  SHF.R.S32.HI R36, RZ, 0x1, R35 ;  /* 0x00000001ff247819 */ /* 0x000fc80000011423 */
[----:B------:R-:W-:Y:S01]  /*20f0*/  LEA.HI R36, R35, R36, RZ, 0x1 ;  /* 0x0000002423247211 */ /* 0x000fe200078f08ff */
[----:B------:R0:W-:Y:S04]  /*2100*/  STL [R24], R26 ;  /* 0x0000001a18007387 */ /* 0x0001e80000100800 */
[----:B------:R-:W-:-:S05]  /*2110*/  IMAD R37, R36, 0x4, R1 ;  /* 0x0000000424257824 */ /* 0x000fca00078e0201 */
[----:B------:R-:W3:Y:S01]  /*2120*/  LDL R35, [R37] ;  /* 0x0000000025237983 */ /* 0x000ee20000100800 */
[----:B------:R-:W-:-:S04]  /*2130*/  IMAD R36, R36, -0x5, R16 ;  /* 0xfffffffb24247824 */ /* 0x000fc800078e0210 */
[----:B------:R-:W-:Y:S01]  /*2140*/  IMAD R38, R36, 0x6, RZ ;  /* 0x0000000624267824 */ /* 0x000fe200078e02ff */
[----:B------:R-:W-:-:S04]  /*2150*/  SHF.R.U32.HI R36, RZ, R25, R26 ;  /* 0x00000019ff247219 */ /* 0x000fc8000001161a */
[----:B------:R-:W-:Y:S02]  /*2160*/  LOP3.LUT R36, R36, 0x3f, RZ, 0xc0, !PT ;  /* 0x0000003f24247812 */ /* 0x000fe400078ec0ff */
[----:B---3--:R-:W-:-:S04]  /*2170*/  SHF.R.U32.HI R35, RZ, R38, R35 ;  /* 0x00000026ff237219 */ /* 0x008fc80000011623 */
[----:B------:R-:W-:-:S04]  /*2180*/  LOP3.LUT R35, R35, 0x3f, RZ, 0xc0, !PT ;  /* 0x0000003f23237812 */ /* 0x000fc800078ec0ff */
[----:B------:R-:W-:-:S04]  /*2190*/  ISETP.GE.U32.AND P0, PT, R35, R36, PT ;  /* 0x000000242300720c */ /* 0x000fc80003f06070 */
[----:B0-----:R-:W-:-:S09]  /*21a0*/  SEL R16, R23, R16, !P0 ;  /* 0x0000001017107207 */ /* 0x001fd20004000000 */
.L_x_19:
[----:B------:R-:W-:Y:S05]  /*21b0*/  BSYNC.RECONVERGENT B1 ;  /* 0x0000000000017941 */ /* 0x000fea0003800200 */
.L_x_18:
[----:B------:R-:W-:-:S13]  /*21c0*/  ISETP.NE.AND P0, PT, R6, RZ, PT ;  /* 0x000000ff0600720c */ /* 0x000fda0003f05270 */
[----:B------:R-:W-:Y:S05]  /*21d0*/  @!P0 BRA `(.L_x_12) ;  /* 0x0000000400788947 */ /* 0x000fea0003800000 */
[----:B------:R-:W-:Y:S01]  /*21e0*/  SHF.R.U32.HI R35, RZ, R25, R26 ;  /* 0x00000019ff237219 */ /* 0x000fe2000001161a */
[----:B------:R-:W-:Y:S01]  /*21f0*/  BSSY.RECONVERGENT B1, `(.L_x_20) ;  /* 0x000002d000017945 */ /* 0x000fe20003800200 */
[----:B------:R-:W-:Y:S02]  /*2200*/  ISETP.NE.AND P0, PT, R34, RZ, PT ;  /* 0x000000ff2200720c */ /* 0x000fe40003f05270 */
[----:B------:R-:W-:-:S05]  /*2210*/  LOP3.LUT R35, R35, 0x3f, RZ, 0xc0, !PT ;  /* 0x0000003f23237812 */ /* 0x000fca00078ec0ff */
[----:B------:R-:W-:-:S05]  /*2220*/  VIADD R35, R35, 0x3f ;  /* 0x0000003f23237836 */ /* 0x000fca0000000000 */
[----:B------:R-:W-:-:S13]  /*2230*/  ISETP.LT.OR P2, PT, R35, R22, P0 ;  /* 0x000000162300720c */ /* 0x000fda0000741670 */
[----:B------:R-:W-:Y:S05]  /*2240*/  @P2 BRA `(.L_x_21) ;  /* 0x00000000009c2947 */ /* 0x000fea0003800000 */
[----:B------:R-:W3:Y:S02]  /*2250*/  LDL R35, [R30] ;  /* 0x000000001e237983 */ /* 0x000ee40000100800 */
[----:B---3--:R-:W-:-:S04]  /*2260*/  SHF.R.U32.HI R35, RZ, R32, R35 ;  /* 0x00000020ff237219 */ /* 0x008fc80000011623 */
[----:B------:R-:W-:-:S05]  /*2270*/  LOP3.LUT R35, R35, 0x3f, RZ, 0xc0, !PT ;  /* 0x0000003f23237812 */ /* 0x000fca00078ec0ff */
[----:B------:R-:W-:-:S05]  /*2280*/  VIADD R34, R35, 0x3f ;  /* 0x0000003f23227836 */ /* 0x000fca0000000000 */
[----:B------:R-:W-:-:S13]  /*2290*/  ISETP.GT.U32.AND P2, PT, R34, R5, PT ;  /* 0x000000052200720c */ /* 0x000fda0003f44070 */
        /* <DEDUP_REMOVED lines=26> */
[----:B------:R-:W-:Y:S01]  /*2440*/  IMAD R35, R35, -0x5, R16 ;  /* 0xfffffffb23237824 */ /* 0x000fe200078e0210 */
[----:B------:R-:W-:-:S03]  /*2450*/  SHF.R.U32.HI R37, RZ, R25, R26 ;  /* 0x00000019ff257219 */ /* 0x000fc6000001161a */
[----:B------:R-:W-:Y:S01]  /*2460*/  IMAD R35, R35, 0x6, RZ ;  /* 0x0000000623237824 */ /* 0x000fe200078e02ff */
[----:B------:R-:W-:-:S04]  /*2470*/  LOP3.LUT R37, R37, 0x3f, RZ, 0xc0, !PT ;  /* 0x0000003f25257812 */ /* 0x000fc800078ec0ff */
[----:B---3--:R-:W-:-:S04]  /*2480*/  SHF.R.U32.HI R34, RZ, R35, R34 ;  /* 0x00000023ff227219 */ /* 0x008fc80000011622 */
[----:B------:R-:W-:-:S04]  /*2490*/  LOP3.LUT R34, R34, 0x3f, RZ, 0xc0, !PT ;  /* 0x0000003f22227812 */ /* 0x000fc800078ec0ff */
[----:B------:R-:W-:-:S04]  /*24a0*/  ISETP.GE.U32.AND P2, PT, R34, R37, PT ;  /* 0x000000252200720c */ /* 0x000fc80003f46070 */
[----:B0-----:R-:W-:-:S09]  /*24b0*/  SEL R16, R23, R16, !P2 ;  /* 0x0000001017107207 */ /* 0x001fd20005000000 */
.L_x_21:
[----:B------:R-:W-:Y:S05]  /*24c0*/  BSYNC.RECONVERGENT B1 ;  /* 0x0000000000017941 */ /* 0x000fea0003800200 */
.L_x_20:
[----:B------:R-:W-:-:S13]  /*24d0*/  ISETP.NE.AND P2, PT, R6, 0x1, PT ;  /* 0x000000010600780c */ /* 0x000fda0003f45270 */
[----:B------:R-:W-:Y:S05]  /*24e0*/  @!P2 BRA `(.L_x_12) ;  /* 0x0000000000b4a947 */ /* 0x000fea0003800000 */
[----:B------:R-:W-:-:S04]  /*24f0*/  SHF.R.U32.HI R6, RZ, R25, R26 ;  /* 0x00000019ff067219 */ /* 0x000fc8000001161a */
[----:B------:R-:W-:-:S05]  /*2500*/  LOP3.LUT R6, R6, 0x3f, RZ, 0xc0, !PT ;  /* 0x0000003f06067812 */ /* 0x000fca00078ec0ff */
[----:B------:R-:W-:-:S05]  /*2510*/  VIADD R35, R6, 0x3f ;  /* 0x0000003f06237836 */ /* 0x000fca0000000000 */
[----:B------:R-:W-:-:S13]  /*2520*/  ISETP.LE.OR P0, PT, R35, R22, P0 ;  /* 0x000000162300720c */ /* 0x000fda0000703670 */
[----:B------:R-:W-:Y:S05]  /*2530*/  @P0 BRA `(.L_x_12) ;  /* 0x0000000000a00947 */ /* 0x000fea0003800000 */
[----:B------:R-:W3:Y:S01]  /*2540*/  LDL R35, [R30] ;  /* 0x000000001e237983 */ /* 0x000ee20000100800 */
[----:B------:R-:W-:Y:S01]  /*2550*/  VIADD R6, R5, 0x2 ;  /* 0x0000000205067836 */ /* 0x000fe20000000000 */
        /* <DEDUP_REMOVED lines=38> */
.L_x_12:
[----:B------:R-:W-:Y:S05]  /*27c0*/  BSYNC.RECONVERGENT B0 ;  /* 0x0000000000007941 */ /* 0x000fea0003800200 */
.L_x_11:
[----:B------:R-:W-:Y:S05]  /*27d0*/  @P1 BRA `(.L_x_22) ;  /* 0xffffffe800701947 */ /* 0x000fea000383ffff */
[----:B------:R-:W-:-:S05]  /*27e0*/  IMAD.HI R0, R16, 0x66666667, RZ ;  /* 0x6666666710007827 */ /* 0x000fca00078e02ff */
[----:B------:R-:W-:-:S04]  /*27f0*/  SHF.R.S32.HI R5, RZ, 0x1, R0 ;  /* 0x00000001ff057819 */ /* 0x000fc80000011400 */
[----:B------:R-:W-:-:S05]  /*2800*/  LEA.HI R5, R0, R5, RZ, 0x1 ;  /* 0x0000000500057211 */ /* 0x000fca00078f08ff */
[----:B------:R-:W-:-:S05]  /*2810*/  IMAD R25, R5, 0x4, R1 ;  /* 0x0000000405197824 */ /* 0x000fca00078e0201 */
[----:B------:R-:W3:Y:S01]  /*2820*/  LDL R0, [R25] ;  /* 0x0000000019007983 */ /* 0x000ee20000100800 */
[----:B------:R-:W-:-:S04]  /*2830*/  IMAD R5, R5, -0x5, R16 ;  /* 0xfffffffb05057824 */ /* 0x000fc800078e0210 */
[----:B------:R-:W-:-:S05]  /*2840*/  IMAD R22, R5, 0x6, RZ ;  /* 0x0000000605167824 */ /* 0x000fca00078e02ff */
[----:B---3--:R-:W-:-:S04]  /*2850*/  SHF.R.U32.HI R18, RZ, R22, R0 ;  /* 0x00000016ff127219 */ /* 0x008fc80000011600 */
[----:B------:R-:W-:-:S04]  /*2860*/  LOP3.LUT R0, R18, 0x3e, RZ, 0xc0, !PT ;  /* 0x0000003e12007812 */ /* 0x000fc800078ec0ff */
[----:B------:R-:W-:-:S13]  /*2870*/  ISETP.GE.U32.AND P0, PT, R0, 0x12, PT ;  /* 0x000000120000780c */ /* 0x000fda0003f06070 */
[----:B------:R-:W-:Y:S05]  /*2880*/  @P0 BRA `(.L_x_23) ;  /* 0x0000000000300947 */ /* 0x000fea0003800000 */
[----:B------:R-:W-:-:S05]  /*2890*/  VIADD R17, R17, 0x1 ;  /* 0x0000000111117836 */ /* 0x000fca0000000000 */
[----:B------:R-:W-:-:S13]  /*28a0*/  ISETP.NE.AND P0, PT, R17, 0xa, PT ;  /* 0x0000000a1100780c */ /* 0x000fda0003f05270 */
[----:B------:R-:W-:Y:S05]  /*28b0*/  @!P0 EXIT ;  /* 0x000000000000894d */ /* 0x000fea0003800000 */
[----:B------:R-:W-:Y:S01]  /*28c0*/  IMAD.MOV.U32 R0, RZ, RZ, -0x9 ;  /* 0xfffffff7ff007424 */ /* 0x000fe200078e00ff */
[----:B------:R-:W-:-:S03]  /*28d0*/  LOP3.LUT R5, R18, 0x3f, RZ, 0xc0, !PT ;  /* 0x0000003f12057812 */ /* 0x000fc600078ec0ff */
[----:B------:R-:W-:Y:S01]  /*28e0*/  IMAD R0, R17, R0, 0x5a ;  /* 0x0000005a11007424 */ /* 0x000fe200078e0200 */
[----:B------:R-:W-:-:S04]  /*28f0*/  IADD3 R5, P1, PT, -R5, 0x12, RZ ;  /* 0x0000001205057810 */ /* 0x000fc80007f3e1ff */
[----:B------:R-:W-:Y:S01]  /*2900*/  ISETP.GT.U32.AND P0, PT, R5, R0, PT ;  /* 0x000000000500720c */ /* 0x000fe20003f04070 */
[----:B------:R-:W-:-:S05]  /*2910*/  IMAD.X R0, RZ, RZ, -0x1, P1 ;  /* 0xffffffffff007424 */ /* 0x000fca00008e06ff */
[----:B------:R-:W-:-:S13]  /*2920*/  ISETP.GT.AND.EX P0, PT, R0, RZ, PT, P0 ;  /* 0x000000ff0000720c */ /* 0x000fda0003f04300 */
[----:B------:R-:W-:Y:S05]  /*2930*/  @!P0 BRA `(.L_x_24) ;  /* 0xffffffdc00ec8947 */ /* 0x000fea000383ffff */
[----:B------:R-:W-:Y:S05]  /*2940*/  EXIT ;  /* 0x000000000000794d */ /* 0x000fea0003800000 */
.L_x_23:
[----:B------:R-:W0:Y:S01]  /*2950*/  S2R R7, SR_LANEID ;  /* 0x0000000000077919 */ /* 0x000e220000000000 */
[----:B------:R-:W-:Y:S01]  /*2960*/  VOTEU.ANY UR4, UPT, PT ;  /* 0x0000000000047886 */ /* 0x000fe200038e0100 */
[----:B------:R-:W1:Y:S01]  /*2970*/  LDC.64 R4, c[0x0][0x388] ;  /* 0x0000e200ff047b82 */ /* 0x000e620000000a00 */
[----:B------:R-:W0:Y:S01]  /*2980*/  FLO.U32 R0, UR4 ;  /* 0x0000000400007d00 */ /* 0x000e2200080e0000 */
[----:B------:R-:W3:Y:S06]  /*2990*/  S2R R6, SR_LTMASK ;  /* 0x0000000000067919 */ /* 0x000eec0000003900 */
[----:B------:R-:W4:Y:S01]  /*29a0*/  LDC.U16 R9, c[0x0][0x39a] ;  /* 0x0000e680ff097b82 */ /* 0x000f220000000400 */
[----:B------:R-:W1:Y:S07]  /*29b0*/  POPC R3, UR4 ;  /* 0x0000000400037d09 */ /* 0x000e6e0008000000 */
[----:B------:R-:W5:Y:S01]  /*29c0*/  LDC.U16 R10, c[0x0][0x39c] ;  /* 0x0000e700ff0a7b82 */ /* 0x000f620000000400 */
[----:B0-----:R-:W-:-:S13]  /*29d0*/  ISETP.EQ.U32.AND P0, PT, R0, R7, PT ;  /* 0x000000070000720c */ /* 0x001fda0003f02070 */
[----:B-1----:R0:W2:Y:S01]  /*29e0*/  @P0 ATOMG.E.ADD.STRONG.GPU PT, R3, desc[UR8][R4.64], R3 ;  /* 0x80000003040309a8 */ /* 0x0020a200081ef108 */
[----:B------:R-:W1:Y:S01]  /*29f0*/  LDC.U16 R11, c[0x0][0x39e] ;  /* 0x0000e780ff0b7b82 */ /* 0x000e620000000400 */
[----:B------:R-:W-:Y:S02]  /*2a00*/  LOP3.LUT P0, R14, R14, 0xff, RZ, 0xc0, !PT ;  /* 0x000000ff0e0e7812 */ /* 0x000fe4000780c0ff */
[----:B---3--:R-:W-:Y:S02]  /*2a10*/  LOP3.LUT R8, R6, UR4, RZ, 0xc0, !PT ;  /* 0x0000000406087c12 */ /* 0x008fe4000f8ec0ff */
[C---:B------:R-:W-:Y:S02]  /*2a20*/  ISETP.NE.AND P1, PT, R14.reuse, 0x1, PT ;  /* 0x000000010e00780c */ /* 0x040fe40003f25270 */
[----:B------:R-:W-:Y:S01]  /*2a30*/  ISETP.NE.AND P2, PT, R14, 0x2, PT ;  /* 0x000000020e00780c */ /* 0x000fe20003f45270 */
[----:B------:R-:W3:Y:S01]  /*2a40*/  LDC.64 R6, c[0x0][0x390] ;  /* 0x0000e400ff067b82 */ /* 0x000ee20000000a00 */
[----:B0-----:R-:W0:Y:S01]  /*2a50*/  POPC R5, R8 ;  /* 0x0000000800057309 */ /* 0x001e220000000000 */
[----:B----4-:R-:W-:-:S08]  /*2a60*/  SEL R4, R9, RZ, !P0 ;  /* 0x000000ff09047207 */ /* 0x010fd00004000000 */
[----:B-----5:R-:W-:Y:S02]  /*2a70*/  @!P1 LOP3.LUT R4, R10, 0xffff, RZ, 0xc0, !PT ;  /* 0x0000ffff0a049812 */ /* 0x020fe400078ec0ff */
[----:B-1----:R-:W-:Y:S01]  /*2a80*/  @!P2 LOP3.LUT R4, R11, 0xffff, RZ, 0xc0, !PT ;  /* 0x0000ffff0b04a812 */ /* 0x002fe200078ec0ff */
[----:B--2---:R1:W0:Y:S04]  /*2a90*/  SHFL.IDX PT, R0, R3, R0, 0x1f ;  /* 0x00001f0003007589 */ /* 0x00422800000e0000 */
[----:B-1----:R-:W-:Y:S02]  /*2aa0*/  IMAD.U32 R3, R4, 0x10000, RZ ;  /* 0x0001000004037824 */ /* 0x002fe400078e00ff */
[----:B0-----:R-:W-:Y:S02]  /*2ab0*/  IMAD.IADD R5, R0, 0x1, R5 ;  /* 0x0000000100057824 */ /* 0x001fe400078e0205 */
[----:B------:R-:W-:-:S02]  /*2ac0*/  IMAD.SHL.U32 R0, R18, 0x4000000, RZ ;  /* 0x0400000012007824 */ /* 0x000fc400078e00ff */
[----:B---3--:R-:W-:-:S03]  /*2ad0*/  IMAD.WIDE R4, R5, 0x8, R6 ;  /* 0x0000000805047825 */ /* 0x008fc600078e0206 */
[----:B------:R-:W-:-:S05]  /*2ae0*/  LOP3.LUT R3, R19, R3, R0, 0xfe, !PT ;  /* 0x0000000313037212 */ /* 0x000fca00078efe00 */
[----:B------:R-:W-:Y:S01]  /*2af0*/  STG.E.64 desc[UR8][R4.64], R2 ;  /* 0x0000000204007986 */ /* 0x000fe2000c101b08 */
[----:B------:R-:W-:Y:S05]  /*2b00*/  EXIT ;  /* 0x000000000000794d */ /* 0x000fea0003800000 */
.L_x_25:
[----:B------:R-:W-:-:S00]  /*2b10*/  BRA `(.L_x_25) ;  /* 0xfffffffc00fc7947 */ /* 0x000fc0000383ffff */
[----:B------:R-:W-:-:S00]  /*2b20*/  NOP ;  /* 0x0000000000007918 */ /* 0x000fc00000000000 */
        /* <DEDUP_REMOVED lines=13> */
.L_x_26:


//--------------------- .nv.shared.reserved.0     --------------------------
	.section	.nv.shared.reserved.0,"aw",@nobits
	.weak		__nv_reservedSMEM_offset_0_alias
	.size		__nv_reservedSMEM_offset_0_alias, 0, 64
	.other		__nv_reservedSMEM_offset_0_alias,@"STO_CUDA_RESERVED_SHARED STV_DEFAULT"
__nv_reservedSMEM_offset_0_alias:
	.zero		0
	.zero		64


//--------------------- .nv.constant0._Z5crackmPiPmhsssshh --------------------------
	.section	.nv.constant0._Z5crackmPiPmhsssshh,"a",@progbits
	.sectionflags	@""
	.align	4
.nv.constant0._Z5crackmPiPmhsssshh:
	.zero		932


//--------------------- SYMBOLS --------------------------

	.type		.nv.reservedSmem.offset0,@object
	.size		.nv.reservedSmem.offset0,0x4
